	.target	sm_100a

	.elftype	@"ET_EXEC"


//--------------------- .note.nv.tkinfo           --------------------------
	.section	.note.nv.tkinfo,"",@"SHT_NOTE"
	.sectionflags	@"SHF_NOTE_NV_TKINFO"
	.tkinfo
        /*0018*/ 	.word	0x00000002
        /*0030*/ 	.string	""
        /*0030*/ 	.string	"ptxas"
        /*0030*/ 	.string	"Cuda compilation tools, release 13.0, V13.0.88"
        /*0030*/ 	.string	"Build cuda_13.0.r13.0/compiler.36424714_0"
        /*0030*/ 	.string	"-arch sm_100a -m 64 "



//--------------------- .note.nv.cuinfo           --------------------------
	.section	.note.nv.cuinfo,"",@"SHT_NOTE"
	.sectionflags	@"SHF_NOTE_NV_CUINFO"
        /*0018*/ 	.short	0x0002
        /*001a*/ 	.short	0x0064
        /*001c*/ 	.short	0x0082
	.zero		2


//--------------------- .nv.info                  --------------------------
	.section	.nv.info,"",@"SHT_CUDA_INFO"
	.align	4


	//----- nvinfo : EIATTR_REGCOUNT
	.align		4
        /*0000*/ 	.byte	0x04, 0x2f
        /*0002*/ 	.short	(.L_19 - .L_18)
	.align		4
.L_18:
        /*0004*/ 	.word	index@(_ZN7cutlass13device_kernelINS_4conv6kernel13ConvUniversalINS1_16ConvProblemShapeILNS1_8OperatorE2ELi2EEENS1_10collective14CollectiveConvINS1_47MainloopSm100TmaUmmaWarpSpecializedImplicitGemmILS5_2ELi17ELi2ELi1ELi2EN4cute5tupleIJNSA_1CILi1EEESD_SD_EEEEENSB_IJNSC_ILi64EEENSB_IJNSC_ILi128EEEEEENSB_IJSG_EEEEEENS_12float_e4m3_tESL_NSA_8TiledMMAINSA_8MMA_AtomIJNSA_10MMA_TraitsINSA_19SM100_MMA_F8F6F4_SSEJSL_SL_fSG_SH_NSA_17integral_constantINSA_4UMMA5MajorELSS_1EEEST_NSQ_INSR_7ScaleInELSU_0EEESV_EEEEEENSA_6LayoutISE_NSB_IJNSC_ILi0EEESZ_SZ_EEEEENSB_IJNSA_10UnderscoreES12_S12_EEEEENS7_6detail27Sm100ImplicitGemmTileTraitsINSA_13SM90_TMA_LOADENSA_14ComposedLayoutINSA_7SwizzleILi2ELi4ELi3EEENSA_18smem_ptr_flag_bitsILi8EEENSY_INSB_IJSG_NSC_ILi8EEEEEENSB_IJSD_SG_EEEEEEEvEENS16_INSA_20SM90_TMA_LOAD_IM2COLENS18_INS19_ILi3ELi4ELi3EEES1C_NSY_INSB_IJSH_S1D_EEENSB_IJSD_SH_EEEEEEEvEEEENS_8epilogue10collective18CollectiveEpilogueINS1R_23Sm100TmaWarpSpecializedILi2ELi2ELi32ELb0ELb0EEEJSK_NSB_IJNSY_ISG_SD_EES1W_EEESL_NSB_IJlNSB_IJSD_llEEESZ_EEESL_S1Z_NS1R_6fusion15FusionCallbacksIS1V_NS20_17LinearCombinationISL_fSL_fLNS_15FloatRoundStyleE2EEESK_S1X_JEEENSA_5SM1004TMEM4LOAD26SM100_TMEM_LOAD_16dp32b32xES17_NS18_IS1A_S1C_NSY_INSB_IJS1D_SG_EEENSB_IJSG_SD_EEEEEEENSA_39AutoVectorizingCopyWithAssumedAlignmentILi128EEENSA_14SM90_TMA_STOREES2D_S2F_S2F_EEEvvEEEEvNT_6ParamsE)
        /*0008*/ 	.word	0x00000075


	//----- nvinfo : EIATTR_FRAME_SIZE
	.align		4
.L_19:
        /*000c*/ 	.byte	0x04, 0x11
        /*000e*/ 	.short	(.L_21 - .L_20)
	.align		4
.L_20:
        /*0010*/ 	.word	index@($__internal_2_$__cuda_sm10x_tcgen05_guardrail_trap_unallocated_columns_being_dealloced)
        /*0014*/ 	.word	0x00000008


	//----- nvinfo : EIATTR_FRAME_SIZE
	.align		4
.L_21:
        /*0018*/ 	.byte	0x04, 0x11
        /*001a*/ 	.short	(.L_23 - .L_22)
	.align		4
.L_22:
        /*001c*/ 	.word	index@($__internal_1_$__cuda_sm10x_tcgen05_guardrail_trap_phase_invalid_during_alloc)
        /*0020*/ 	.word	0x00000008


	//----- nvinfo : EIATTR_FRAME_SIZE
	.align		4
.L_23:
        /*0024*/ 	.byte	0x04, 0x11
        /*0026*/ 	.short	(.L_25 - .L_24)
	.align		4
.L_24:
        /*0028*/ 	.word	index@($__internal_0_$__cuda_sm10x_tcgen05_guardrail_trap_col_being_dealloced_not_returned_by_alloc)
        /*002c*/ 	.word	0x00000008


	//----- nvinfo : EIATTR_FRAME_SIZE
	.align		4
.L_25:
        /*0030*/ 	.byte	0x04, 0x11
        /*0032*/ 	.short	(.L_27 - .L_26)
	.align		4
.L_26:
        /*0034*/ 	.word	index@(_ZN7cutlass13device_kernelINS_4conv6kernel13ConvUniversalINS1_16ConvProblemShapeILNS1_8OperatorE2ELi2EEENS1_10collective14CollectiveConvINS1_47MainloopSm100TmaUmmaWarpSpecializedImplicitGemmILS5_2ELi17ELi2ELi1ELi2EN4cute5tupleIJNSA_1CILi1EEESD_SD_EEEEENSB_IJNSC_ILi64EEENSB_IJNSC_ILi128EEEEEENSB_IJSG_EEEEEENS_12float_e4m3_tESL_NSA_8TiledMMAINSA_8MMA_AtomIJNSA_10MMA_TraitsINSA_19SM100_MMA_F8F6F4_SSEJSL_SL_fSG_SH_NSA_17integral_constantINSA_4UMMA5MajorELSS_1EEEST_NSQ_INSR_7ScaleInELSU_0EEESV_EEEEEENSA_6LayoutISE_NSB_IJNSC_ILi0EEESZ_SZ_EEEEENSB_IJNSA_10UnderscoreES12_S12_EEEEENS7_6detail27Sm100ImplicitGemmTileTraitsINSA_13SM90_TMA_LOADENSA_14ComposedLayoutINSA_7SwizzleILi2ELi4ELi3EEENSA_18smem_ptr_flag_bitsILi8EEENSY_INSB_IJSG_NSC_ILi8EEEEEENSB_IJSD_SG_EEEEEEEvEENS16_INSA_20SM90_TMA_LOAD_IM2COLENS18_INS19_ILi3ELi4ELi3EEES1C_NSY_INSB_IJSH_S1D_EEENSB_IJSD_SH_EEEEEEEvEEEENS_8epilogue10collective18CollectiveEpilogueINS1R_23Sm100TmaWarpSpecializedILi2ELi2ELi32ELb0ELb0EEEJSK_NSB_IJNSY_ISG_SD_EES1W_EEESL_NSB_IJlNSB_IJSD_llEEESZ_EEESL_S1Z_NS1R_6fusion15FusionCallbacksIS1V_NS20_17LinearCombinationISL_fSL_fLNS_15FloatRoundStyleE2EEESK_S1X_JEEENSA_5SM1004TMEM4LOAD26SM100_TMEM_LOAD_16dp32b32xES17_NS18_IS1A_S1C_NSY_INSB_IJS1D_SG_EEENSB_IJSG_SD_EEEEEEENSA_39AutoVectorizingCopyWithAssumedAlignmentILi128EEENSA_14SM90_TMA_STOREES2D_S2F_S2F_EEEvvEEEEvNT_6ParamsE)
        /*0038*/ 	.word	0x00000008


	//----- nvinfo : EIATTR_MIN_STACK_SIZE
	.align		4
.L_27:
        /*003c*/ 	.byte	0x04, 0x12
        /*003e*/ 	.short	(.L_29 - .L_28)
	.align		4
.L_28:
        /*0040*/ 	.word	index@(_ZN7cutlass13device_kernelINS_4conv6kernel13ConvUniversalINS1_16ConvProblemShapeILNS1_8OperatorE2ELi2EEENS1_10collective14CollectiveConvINS1_47MainloopSm100TmaUmmaWarpSpecializedImplicitGemmILS5_2ELi17ELi2ELi1ELi2EN4cute5tupleIJNSA_1CILi1EEESD_SD_EEEEENSB_IJNSC_ILi64EEENSB_IJNSC_ILi128EEEEEENSB_IJSG_EEEEEENS_12float_e4m3_tESL_NSA_8TiledMMAINSA_8MMA_AtomIJNSA_10MMA_TraitsINSA_19SM100_MMA_F8F6F4_SSEJSL_SL_fSG_SH_NSA_17integral_constantINSA_4UMMA5MajorELSS_1EEEST_NSQ_INSR_7ScaleInELSU_0EEESV_EEEEEENSA_6LayoutISE_NSB_IJNSC_ILi0EEESZ_SZ_EEEEENSB_IJNSA_10UnderscoreES12_S12_EEEEENS7_6detail27Sm100ImplicitGemmTileTraitsINSA_13SM90_TMA_LOADENSA_14ComposedLayoutINSA_7SwizzleILi2ELi4ELi3EEENSA_18smem_ptr_flag_bitsILi8EEENSY_INSB_IJSG_NSC_ILi8EEEEEENSB_IJSD_SG_EEEEEEEvEENS16_INSA_20SM90_TMA_LOAD_IM2COLENS18_INS19_ILi3ELi4ELi3EEES1C_NSY_INSB_IJSH_S1D_EEENSB_IJSD_SH_EEEEEEEvEEEENS_8epilogue10collective18CollectiveEpilogueINS1R_23Sm100TmaWarpSpecializedILi2ELi2ELi32ELb0ELb0EEEJSK_NSB_IJNSY_ISG_SD_EES1W_EEESL_NSB_IJlNSB_IJSD_llEEESZ_EEESL_S1Z_NS1R_6fusion15FusionCallbacksIS1V_NS20_17LinearCombinationISL_fSL_fLNS_15FloatRoundStyleE2EEESK_S1X_JEEENSA_5SM1004TMEM4LOAD26SM100_TMEM_LOAD_16dp32b32xES17_NS18_IS1A_S1C_NSY_INSB_IJS1D_SG_EEENSB_IJSG_SD_EEEEEEENSA_39AutoVectorizingCopyWithAssumedAlignmentILi128EEENSA_14SM90_TMA_STOREES2D_S2F_S2F_EEEvvEEEEvNT_6ParamsE)
        /*0044*/ 	.word	0x00000008
.L_29:


//--------------------- .nv.compat                --------------------------
	.section	.nv.compat,"",@"SHT_CUDA_COMPAT_INFO"
	.align	4
        /*0000*/ 	.byte	0x02, 0x09, 0x01, 0x00, 0x02, 0x02, 0x02, 0x00, 0x02, 0x05, 0x05, 0x00, 0x03, 0x07, 0x01, 0x01
        /*0010*/ 	.byte	0x02, 0x03, 0x01, 0x00, 0x02, 0x06, 0x01, 0x00, 0x04, 0x0b, 0x08, 0x00, 0x09, 0x00, 0x00, 0x00
        /*0020*/ 	.byte	0x00, 0x00, 0x00, 0x00


//--------------------- .nv.info._ZN7cutlass13device_kernelINS_4conv6kernel13ConvUniversalINS1_16ConvProblemShapeILNS1_8OperatorE2ELi2EEENS1_10collective14CollectiveConvINS1_47MainloopSm100TmaUmmaWarpSpecializedImplicitGemmILS5_2ELi17ELi2ELi1ELi2EN4cute5tupleIJNSA_1CILi1EEESD_SD_EEEEENSB_IJNSC_ILi64EEENSB_IJNSC_ILi128EEEEEENSB_IJSG_EEEEEENS_12float_e4m3_tESL_NSA_8TiledMMAINSA_8MMA_AtomIJNSA_10MMA_TraitsINSA_19SM100_MMA_F8F6F4_SSEJSL_SL_fSG_SH_NSA_17integral_constantINSA_4UMMA5MajorELSS_1EEEST_NSQ_INSR_7ScaleInELSU_0EEESV_EEEEEENSA_6LayoutISE_NSB_IJNSC_ILi0EEESZ_SZ_EEEEENSB_IJNSA_10UnderscoreES12_S12_EEEEENS7_6detail27Sm100ImplicitGemmTileTraitsINSA_13SM90_TMA_LOADENSA_14ComposedLayoutINSA_7SwizzleILi2ELi4ELi3EEENSA_18smem_ptr_flag_bitsILi8EEENSY_INSB_IJSG_NSC_ILi8EEEEEENSB_IJSD_SG_EEEEEEEvEENS16_INSA_20SM90_TMA_LOAD_IM2COLENS18_INS19_ILi3ELi4ELi3EEES1C_NSY_INSB_IJSH_S1D_EEENSB_IJSD_SH_EEEEEEEvEEEENS_8epilogue10collective18CollectiveEpilogueINS1R_23Sm100TmaWarpSpecializedILi2ELi2ELi32ELb0ELb0EEEJSK_NSB_IJNSY_ISG_SD_EES1W_EEESL_NSB_IJlNSB_IJSD_llEEESZ_EEESL_S1Z_NS1R_6fusion15FusionCallbacksIS1V_NS20_17LinearCombinationISL_fSL_fLNS_15FloatRoundStyleE2EEESK_S1X_JEEENSA_5SM1004TMEM4LOAD26SM100_TMEM_LOAD_16dp32b32xES17_NS18_IS1A_S1C_NSY_INSB_IJS1D_SG_EEENSB_IJSG_SD_EEEEEEENSA_39AutoVectorizingCopyWithAssumedAlignmentILi128EEENSA_14SM90_TMA_STOREES2D_S2F_S2F_EEEvvEEEEvNT_6ParamsE --------------------------
	.section	.nv.info._ZN7cutlass13device_kernelINS_4conv6kernel13ConvUniversalINS1_16ConvProblemShapeILNS1_8OperatorE2ELi2EEENS1_10collective14CollectiveConvINS1_47MainloopSm100TmaUmmaWarpSpecializedImplicitGemmILS5_2ELi17ELi2ELi1ELi2EN4cute5tupleIJNSA_1CILi1EEESD_SD_EEEEENSB_IJNSC_ILi64EEENSB_IJNSC_ILi128EEEEEENSB_IJSG_EEEEEENS_12float_e4m3_tESL_NSA_8TiledMMAINSA_8MMA_AtomIJNSA_10MMA_TraitsINSA_19SM100_MMA_F8F6F4_SSEJSL_SL_fSG_SH_NSA_17integral_constantINSA_4UMMA5MajorELSS_1EEEST_NSQ_INSR_7ScaleInELSU_0EEESV_EEEEEENSA_6LayoutISE_NSB_IJNSC_ILi0EEESZ_SZ_EEEEENSB_IJNSA_10UnderscoreES12_S12_EEEEENS7_6detail27Sm100ImplicitGemmTileTraitsINSA_13SM90_TMA_LOADENSA_14ComposedLayoutINSA_7SwizzleILi2ELi4ELi3EEENSA_18smem_ptr_flag_bitsILi8EEENSY_INSB_IJSG_NSC_ILi8EEEEEENSB_IJSD_SG_EEEEEEEvEENS16_INSA_20SM90_TMA_LOAD_IM2COLENS18_INS19_ILi3ELi4ELi3EEES1C_NSY_INSB_IJSH_S1D_EEENSB_IJSD_SH_EEEEEEEvEEEENS_8epilogue10collective18CollectiveEpilogueINS1R_23Sm100TmaWarpSpecializedILi2ELi2ELi32ELb0ELb0EEEJSK_NSB_IJNSY_ISG_SD_EES1W_EEESL_NSB_IJlNSB_IJSD_llEEESZ_EEESL_S1Z_NS1R_6fusion15FusionCallbacksIS1V_NS20_17LinearCombinationISL_fSL_fLNS_15FloatRoundStyleE2EEESK_S1X_JEEENSA_5SM1004TMEM4LOAD26SM100_TMEM_LOAD_16dp32b32xES17_NS18_IS1A_S1C_NSY_INSB_IJS1D_SG_EEENSB_IJSG_SD_EEEEEEENSA_39AutoVectorizingCopyWithAssumedAlignmentILi128EEENSA_14SM90_TMA_STOREES2D_S2F_S2F_EEEvvEEEEvNT_6ParamsE,"",@"SHT_CUDA_INFO"
	.sectionflags	@""
	.align	4


	//----- nvinfo : EIATTR_CUDA_API_VERSION
	.align		4
        /*0000*/ 	.byte	0x04, 0x37
        /*0002*/ 	.short	(.L_31 - .L_30)
.L_30:
        /*0004*/ 	.word	0x00000082


	//----- nvinfo : EIATTR_KPARAM_INFO
	.align		4
.L_31:
        /*0008*/ 	.byte	0x04, 0x17
        /*000a*/ 	.short	(.L_33 - .L_32)
.L_32:
        /*000c*/ 	.word	0x00000000
        /*0010*/ 	.short	0x0000
        /*0012*/ 	.short	0x0000
        /*0014*/ 	.byte	0x00, 0xf0, 0x01, 0x20


	//----- nvinfo : EIATTR_AT_ENTRY_FRAGMENTS
	.align		4
.L_33:
        /*0018*/ 	.byte	0x04, 0x4f
        /*001a*/ 	.short	(.L_35 - .L_34)


	//   ....[0]....
.L_34:
        /*001c*/ 	.word	0x00000006


	//----- nvinfo : EIATTR_RESERVED_SMEM_USED
	.align		4
.L_35:
        /*0020*/ 	.byte	0x01, 0x41
	.zero		2


	//----- nvinfo : EIATTR_SPARSE_MMA_MASK
	.align		4
        /*0024*/ 	.byte	0x03, 0x50
        /*0026*/ 	.short	0x0000


	//----- nvinfo : EIATTR_TCGEN05_1CTA_USED
	.align		4
        /*0028*/ 	.byte	0x01, 0x51
	.zero		2


	//----- nvinfo : EIATTR_MAXREG_COUNT
	.align		4
        /*002c*/ 	.byte	0x03, 0x1b
        /*002e*/ 	.short	0x00ff


	//----- nvinfo : EIATTR_NUM_BARRIERS
	.align		4
        /*0030*/ 	.byte	0x02, 0x4c
        /*0032*/ 	.byte	0x07
	.zero		1


	//----- nvinfo : EIATTR_EXTERNS
	.align		4
        /*0034*/ 	.byte	0x04, 0x0f
        /*0036*/ 	.short	(.L_37 - .L_36)


	//   ....[0]....
	.align		4
.L_36:
        /*0038*/ 	.word	index@(__assertfail)


	//----- nvinfo : EIATTR_MERCURY_ISA_VERSION
	.align		4
.L_37:
        /*003c*/ 	.byte	0x03, 0x5f
        /*003e*/ 	.short	0x0101


	//----- nvinfo : EIATTR_INT_WARP_WIDE_INSTR_OFFSETS
	.align		4
        /*0040*/ 	.byte	0x04, 0x31
        /*0042*/ 	.short	(.L_39 - .L_38)


	//   ....[0]....
.L_38:
        /*0044*/ 	.word	0x00004430


	//   ....[1]....
        /*0048*/ 	.word	0x00004450


	//   ....[2]....
        /*004c*/ 	.word	0x00004480


	//   ....[3]....
        /*0050*/ 	.word	0x00005490


	//   ....[4]....
        /*0054*/ 	.word	0x00005500


	//   ....[5]....
        /*0058*/ 	.word	0x000055f0


	//   ....[6]....
        /*005c*/ 	.word	0x000056a0


	//----- nvinfo : EIATTR_COOP_GROUP_MASK_REGIDS
	.align		4
.L_39:
        /*0060*/ 	.byte	0x04, 0x29
        /*0062*/ 	.short	(.L_41 - .L_40)


	//   ....[0]....
.L_40:
        /*0064*/ 	.word	0xffffffff


	//   ....[1]....
        /*0068*/ 	.word	0xffffffff


	//   ....[2]....
        /*006c*/ 	.word	0xffffffff


	//   ....[3]....
        /*0070*/ 	.word	0xffffffff


	//   ....[4]....
        /*0074*/ 	.word	0xffffffff


	//   ....[5]....
        /*0078*/ 	.word	0xffffffff


	//   ....[6]....
        /*007c*/ 	.word	0xffffffff


	//   ....[7]....
        /*0080*/ 	.word	0xffffffff


	//   ....[8]....
        /*0084*/ 	.word	0xffffffff


	//   ....[9]....
        /*0088*/ 	.word	0xffffffff


	//   ....[10]....
        /*008c*/ 	.word	0xffffffff


	//   ....[11]....
        /*0090*/ 	.word	0xffffffff


	//----- nvinfo : EIATTR_COOP_GROUP_INSTR_OFFSETS
	.align		4
.L_41:
        /*0094*/ 	.byte	0x04, 0x28
        /*0096*/ 	.short	(.L_43 - .L_42)


	//   ....[0]....
.L_42:
        /*0098*/ 	.word	0x00000090


	//   ....[1]....
        /*009c*/ 	.word	0x00000500


	//   ....[2]....
        /*00a0*/ 	.word	0x00000840


	//   ....[3]....
        /*00a4*/ 	.word	0x000009a0


	//   ....[4]....
        /*00a8*/ 	.word	0x00000aa0


	//   ....[5]....
        /*00ac*/ 	.word	0x00000bf0


	//   ....[6]....
        /*00b0*/ 	.word	0x00002430


	//   ....[7]....
        /*00b4*/ 	.word	0x000038a0


	//   ....[8]....
        /*00b8*/ 	.word	0x00003ab0


	//   ....[9]....
        /*00bc*/ 	.word	0x00003ae0


	//   ....[10]....
        /*00c0*/ 	.word	0x00004310


	//   ....[11]....
        /*00c4*/ 	.word	0x00004550


	//----- nvinfo : EIATTR_VRC_CTA_INIT_COUNT
	.align		4
.L_43:
        /*00c8*/ 	.byte	0x02, 0x4a
        /*00ca*/ 	.byte	0x80
	.zero		1


	//----- nvinfo : EIATTR_SYSCALL_OFFSETS
	.align		4
        /*00cc*/ 	.byte	0x04, 0x46
        /*00ce*/ 	.short	(.L_45 - .L_44)


	//   ....[0]....
.L_44:
        /*00d0*/ 	.word	0x000066c0


	//   ....[1]....
        /*00d4*/ 	.word	0x00006800


	//   ....[2]....
        /*00d8*/ 	.word	0x00006fe0


	//   ....[3]....
        /*00dc*/ 	.word	0x00007d80


	//----- nvinfo : EIATTR_MBARRIER_INSTR_OFFSETS
	.align		4
.L_45:
        /*00e0*/ 	.byte	0x04, 0x39
        /*00e2*/ 	.short	(.L_47 - .L_46)


	//   ....[0]....
.L_46:
        /*00e4*/ 	.word	0x00000600
        /*00e8*/ 	.word	0x000000ff
        /*00ec*/ 	.word	0x00000000
        /*00f0*/ 	.short	0x0100
        /*00f2*/ 	.byte	0x04
	.zero		1


	//   ....[1]....
        /*00f4*/ 	.word	0x00000610
        /*00f8*/ 	.word	0x000000ff
        /*00fc*/ 	.word	0x00000088
        /*0100*/ 	.short	0x0100
        /*0102*/ 	.byte	0x04
	.zero		1


	//   ....[2]....
        /*0104*/ 	.word	0x00000620
        /*0108*/ 	.word	0x000000ff
        /*010c*/ 	.word	0x00000008
        /*0110*/ 	.short	0x0100
        /*0112*/ 	.byte	0x04
	.zero		1


	//   ....[3]....
        /*0114*/ 	.word	0x00000630
        /*0118*/ 	.word	0x000000ff
        /*011c*/ 	.word	0x00000090
        /*0120*/ 	.short	0x0100
        /*0122*/ 	.byte	0x04
	.zero		1


	//   ....[4]....
        /*0124*/ 	.word	0x00000640
        /*0128*/ 	.word	0x000000ff
        /*012c*/ 	.word	0x00000010
        /*0130*/ 	.short	0x0100
        /*0132*/ 	.byte	0x04
	.zero		1


	//   ....[5]....
        /*0134*/ 	.word	0x00000650
        /*0138*/ 	.word	0x000000ff
        /*013c*/ 	.word	0x00000098
        /*0140*/ 	.short	0x0100
        /*0142*/ 	.byte	0x04
	.zero		1


	//   ....[6]....
        /*0144*/ 	.word	0x00000660
        /*0148*/ 	.word	0x000000ff
        /*014c*/ 	.word	0x00000018
        /*0150*/ 	.short	0x0100
        /*0152*/ 	.byte	0x04
	.zero		1


	//   ....[7]....
        /*0154*/ 	.word	0x00000670
        /*0158*/ 	.word	0x000000ff
        /*015c*/ 	.word	0x000000a0
        /*0160*/ 	.short	0x0100
        /*0162*/ 	.byte	0x04
	.zero		1


	//   ....[8]....
        /*0164*/ 	.word	0x00000680
        /*0168*/ 	.word	0x000000ff
        /*016c*/ 	.word	0x00000020
        /*0170*/ 	.short	0x0100
        /*0172*/ 	.byte	0x04
	.zero		1


	//   ....[9]....
        /*0174*/ 	.word	0x00000690
        /*0178*/ 	.word	0x000000ff
        /*017c*/ 	.word	0x000000a8
        /*0180*/ 	.short	0x0100
        /*0182*/ 	.byte	0x04
	.zero		1


	//   ....[10]....
        /*0184*/ 	.word	0x000006a0
        /*0188*/ 	.word	0x000000ff
        /*018c*/ 	.word	0x00000028
        /*0190*/ 	.short	0x0100
        /*0192*/ 	.byte	0x04
	.zero		1


	//   ....[11]....
        /*0194*/ 	.word	0x000006b0
        /*0198*/ 	.word	0x000000ff
        /*019c*/ 	.word	0x000000b0
        /*01a0*/ 	.short	0x0100
        /*01a2*/ 	.byte	0x04
	.zero		1


	//   ....[12]....
        /*01a4*/ 	.word	0x000006c0
        /*01a8*/ 	.word	0x000000ff
        /*01ac*/ 	.word	0x00000030
        /*01b0*/ 	.short	0x0100
        /*01b2*/ 	.byte	0x04
	.zero		1


	//   ....[13]....
        /*01b4*/ 	.word	0x000006d0
        /*01b8*/ 	.word	0x000000ff
        /*01bc*/ 	.word	0x000000b8
        /*01c0*/ 	.short	0x0100
        /*01c2*/ 	.byte	0x04
	.zero		1


	//   ....[14]....
        /*01c4*/ 	.word	0x000006e0
        /*01c8*/ 	.word	0x000000ff
        /*01cc*/ 	.word	0x00000038
        /*01d0*/ 	.short	0x0100
        /*01d2*/ 	.byte	0x04
	.zero		1


	//   ....[15]....
        /*01d4*/ 	.word	0x000006f0
        /*01d8*/ 	.word	0x000000ff
        /*01dc*/ 	.word	0x000000c0
        /*01e0*/ 	.short	0x0100
        /*01e2*/ 	.byte	0x04
	.zero		1


	//   ....[16]....
        /*01e4*/ 	.word	0x00000700
        /*01e8*/ 	.word	0x000000ff
        /*01ec*/ 	.word	0x00000040
        /*01f0*/ 	.short	0x0100
        /*01f2*/ 	.byte	0x04
	.zero		1


	//   ....[17]....
        /*01f4*/ 	.word	0x00000710
        /*01f8*/ 	.word	0x000000ff
        /*01fc*/ 	.word	0x000000c8
        /*0200*/ 	.short	0x0100
        /*0202*/ 	.byte	0x04
	.zero		1


	//   ....[18]....
        /*0204*/ 	.word	0x00000720
        /*0208*/ 	.word	0x000000ff
        /*020c*/ 	.word	0x00000048
        /*0210*/ 	.short	0x0100
        /*0212*/ 	.byte	0x04
	.zero		1


	//   ....[19]....
        /*0214*/ 	.word	0x00000730
        /*0218*/ 	.word	0x000000ff
        /*021c*/ 	.word	0x000000d0
        /*0220*/ 	.short	0x0100
        /*0222*/ 	.byte	0x04
	.zero		1


	//   ....[20]....
        /*0224*/ 	.word	0x00000740
        /*0228*/ 	.word	0x000000ff
        /*022c*/ 	.word	0x00000050
        /*0230*/ 	.short	0x0100
        /*0232*/ 	.byte	0x04
	.zero		1


	//   ....[21]....
        /*0234*/ 	.word	0x00000750
        /*0238*/ 	.word	0x000000ff
        /*023c*/ 	.word	0x000000d8
        /*0240*/ 	.short	0x0100
        /*0242*/ 	.byte	0x04
	.zero		1


	//   ....[22]....
        /*0244*/ 	.word	0x00000760
        /*0248*/ 	.word	0x000000ff
        /*024c*/ 	.word	0x00000058
        /*0250*/ 	.short	0x0100
        /*0252*/ 	.byte	0x04
	.zero		1


	//   ....[23]....
        /*0254*/ 	.word	0x00000770
        /*0258*/ 	.word	0x000000ff
        /*025c*/ 	.word	0x000000e0
        /*0260*/ 	.short	0x0100
        /*0262*/ 	.byte	0x04
	.zero		1


	//   ....[24]....
        /*0264*/ 	.word	0x00000780
        /*0268*/ 	.word	0x000000ff
        /*026c*/ 	.word	0x00000060
        /*0270*/ 	.short	0x0100
        /*0272*/ 	.byte	0x04
	.zero		1


	//   ....[25]....
        /*0274*/ 	.word	0x00000790
        /*0278*/ 	.word	0x000000ff
        /*027c*/ 	.word	0x000000e8
        /*0280*/ 	.short	0x0100
        /*0282*/ 	.byte	0x04
	.zero		1


	//   ....[26]....
        /*0284*/ 	.word	0x000007a0
        /*0288*/ 	.word	0x000000ff
        /*028c*/ 	.word	0x00000068
        /*0290*/ 	.short	0x0100
        /*0292*/ 	.byte	0x04
	.zero		1


	//   ....[27]....
        /*0294*/ 	.word	0x000007b0
        /*0298*/ 	.word	0x000000ff
        /*029c*/ 	.word	0x000000f0
        /*02a0*/ 	.short	0x0100
        /*02a2*/ 	.byte	0x04
	.zero		1


	//   ....[28]....
        /*02a4*/ 	.word	0x000007c0
        /*02a8*/ 	.word	0x000000ff
        /*02ac*/ 	.word	0x00000070
        /*02b0*/ 	.short	0x0100
        /*02b2*/ 	.byte	0x04
	.zero		1


	//   ....[29]....
        /*02b4*/ 	.word	0x000007d0
        /*02b8*/ 	.word	0x000000ff
        /*02bc*/ 	.word	0x000000f8
        /*02c0*/ 	.short	0x0100
        /*02c2*/ 	.byte	0x04
	.zero		1


	//   ....[30]....
        /*02c4*/ 	.word	0x000007e0
        /*02c8*/ 	.word	0x000000ff
        /*02cc*/ 	.word	0x00000078
        /*02d0*/ 	.short	0x0100
        /*02d2*/ 	.byte	0x04
	.zero		1


	//   ....[31]....
        /*02d4*/ 	.word	0x000007f0
        /*02d8*/ 	.word	0x000000ff
        /*02dc*/ 	.word	0x00000100
        /*02e0*/ 	.short	0x0100
        /*02e2*/ 	.byte	0x04
	.zero		1


	//   ....[32]....
        /*02e4*/ 	.word	0x00000800
        /*02e8*/ 	.word	0x000000ff
        /*02ec*/ 	.word	0x00000080
        /*02f0*/ 	.short	0x0100
        /*02f2*/ 	.byte	0x04
	.zero		1


	//   ....[33]....
        /*02f4*/ 	.word	0x00000810
        /*02f8*/ 	.word	0x000000ff
        /*02fc*/ 	.word	0x00000108
        /*0300*/ 	.short	0x0100
        /*0302*/ 	.byte	0x04
	.zero		1


	//   ....[34]....
        /*0304*/ 	.word	0x00000950
        /*0308*/ 	.word	0x000000ff
        /*030c*/ 	.word	0x00000110
        /*0310*/ 	.short	0x0100
        /*0312*/ 	.byte	0x04
	.zero		1


	//   ....[35]....
        /*0314*/ 	.word	0x00000960
        /*0318*/ 	.word	0x000000ff
        /*031c*/ 	.word	0x00000120
        /*0320*/ 	.short	0x0100
        /*0322*/ 	.byte	0x04
	.zero		1


	//   ....[36]....
        /*0324*/ 	.word	0x00000970
        /*0328*/ 	.word	0x000000ff
        /*032c*/ 	.word	0x00000118
        /*0330*/ 	.short	0x0100
        /*0332*/ 	.byte	0x04
	.zero		1


	//   ....[37]....
        /*0334*/ 	.word	0x00000980
        /*0338*/ 	.word	0x000000ff
        /*033c*/ 	.word	0x00000128
        /*0340*/ 	.short	0x0100
        /*0342*/ 	.byte	0x04
	.zero		1


	//   ....[38]....
        /*0344*/ 	.word	0x00000a70
        /*0348*/ 	.word	0x000000ff
        /*034c*/ 	.word	0x00000130
        /*0350*/ 	.short	0x0100
        /*0352*/ 	.byte	0x06
	.zero		1


	//   ....[39]....
        /*0354*/ 	.word	0x00000a80
        /*0358*/ 	.word	0x000000ff
        /*035c*/ 	.word	0x00000138
        /*0360*/ 	.short	0x0100
        /*0362*/ 	.byte	0x06
	.zero		1


	//   ....[40]....
        /*0364*/ 	.word	0x00000bc0
        /*0368*/ 	.word	0x000000ff
        /*036c*/ 	.word	0x00000140
        /*0370*/ 	.short	0x0100
        /*0372*/ 	.byte	0x06
	.zero		1


	//   ....[41]....
        /*0374*/ 	.word	0x00000bd0
        /*0378*/ 	.word	0x000000ff
        /*037c*/ 	.word	0x00000148
        /*0380*/ 	.short	0x0100
        /*0382*/ 	.byte	0x06
	.zero		1


	//   ....[42]....
        /*0384*/ 	.word	0x00000d20
        /*0388*/ 	.word	0x000000ff
        /*038c*/ 	.word	0x00000150
        /*0390*/ 	.short	0x0100
        /*0392*/ 	.byte	0x04
	.zero		1


	//   ....[43]....
        /*0394*/ 	.word	0x00000d30
        /*0398*/ 	.word	0x000000ff
        /*039c*/ 	.word	0x00000160
        /*03a0*/ 	.short	0x0100
        /*03a2*/ 	.byte	0x04
	.zero		1


	//   ....[44]....
        /*03a4*/ 	.word	0x00000d40
        /*03a8*/ 	.word	0x000000ff
        /*03ac*/ 	.word	0x00000158
        /*03b0*/ 	.short	0x0100
        /*03b2*/ 	.byte	0x04
	.zero		1


	//   ....[45]....
        /*03b4*/ 	.word	0x00000d50
        /*03b8*/ 	.word	0x000000ff
        /*03bc*/ 	.word	0x00000168
        /*03c0*/ 	.short	0x0100
        /*03c2*/ 	.byte	0x04
	.zero		1


	//   ....[46]....
        /*03c4*/ 	.word	0x00001900
        /*03c8*/ 	.word	0x000000ff
        /*03cc*/ 	.word	0x00000088
        /*03d0*/ 	.short	0x010a
        /*03d2*/ 	.byte	0x07
	.zero		1


	//   ....[47]....
        /*03d4*/ 	.word	0x00001c30
        /*03d8*/ 	.word	0x000000ff
        /*03dc*/ 	.word	0x00000088
        /*03e0*/ 	.short	0x010a
        /*03e2*/ 	.byte	0x29
	.zero		1


	//   ....[48]....
        /*03e4*/ 	.word	0x00001da0
        /*03e8*/ 	.word	0x000000ff
        /*03ec*/ 	.word	0x00000088
        /*03f0*/ 	.short	0x010a
        /*03f2*/ 	.byte	0x08
	.zero		1


	//   ....[49]....
        /*03f4*/ 	.word	0x00001f80
        /*03f8*/ 	.word	0x000000ff
        /*03fc*/ 	.word	0x00000138
        /*0400*/ 	.short	0x0101
        /*0402*/ 	.byte	0x17
	.zero		1


	//   ....[50]....
        /*0404*/ 	.word	0x00001fb0
        /*0408*/ 	.word	0x000000ff
        /*040c*/ 	.word	0x00000088
        /*0410*/ 	.short	0x010a
        /*0412*/ 	.byte	0x04
	.zero		1


	//   ....[51]....
        /*0414*/ 	.word	0x000020f0
        /*0418*/ 	.word	0x000000ff
        /*041c*/ 	.word	0x00000088
        /*0420*/ 	.short	0x010a
        /*0422*/ 	.byte	0x19
	.zero		1


	//   ....[52]....
        /*0424*/ 	.word	0x00002260
        /*0428*/ 	.word	0x000000ff
        /*042c*/ 	.word	0x00000088
        /*0430*/ 	.short	0x010a
        /*0432*/ 	.byte	0x08
	.zero		1


	//   ....[53]....
        /*0434*/ 	.word	0x00002440
        /*0438*/ 	.word	0x000000ff
        /*043c*/ 	.word	0x00000140
        /*0440*/ 	.short	0x010a
        /*0442*/ 	.byte	0x17
	.zero		1


	//   ....[54]....
        /*0444*/ 	.word	0x00002500
        /*0448*/ 	.word	0x000000ff
        /*044c*/ 	.word	0x00000000
        /*0450*/ 	.short	0x0101
        /*0452*/ 	.byte	0x04
	.zero		1


	//   ....[55]....
        /*0454*/ 	.word	0x00002af0
        /*0458*/ 	.word	0x000000ff
        /*045c*/ 	.word	0x00000000
        /*0460*/ 	.short	0x010a
        /*0462*/ 	.byte	0x04
	.zero		1


	//   ....[56]....
        /*0464*/ 	.word	0x00002b90
        /*0468*/ 	.word	0x000000ff
        /*046c*/ 	.word	0x00000000
        /*0470*/ 	.short	0x010a
        /*0472*/ 	.byte	0x05
	.zero		1


	//   ....[57]....
        /*0474*/ 	.word	0x00002c30
        /*0478*/ 	.word	0x000000ff
        /*047c*/ 	.word	0x00000000
        /*0480*/ 	.short	0x010a
        /*0482*/ 	.byte	0x05
	.zero		1


	//   ....[58]....
        /*0484*/ 	.word	0x00002cd0
        /*0488*/ 	.word	0x000000ff
        /*048c*/ 	.word	0x00000000
        /*0490*/ 	.short	0x010a
        /*0492*/ 	.byte	0x05
	.zero		1


	//   ....[59]....
        /*0494*/ 	.word	0x00002d70
        /*0498*/ 	.word	0x000000ff
        /*049c*/ 	.word	0x00000000
        /*04a0*/ 	.short	0x010a
        /*04a2*/ 	.byte	0x05
	.zero		1


	//   ....[60]....
        /*04a4*/ 	.word	0x00002e10
        /*04a8*/ 	.word	0x000000ff
        /*04ac*/ 	.word	0x00000000
        /*04b0*/ 	.short	0x010a
        /*04b2*/ 	.byte	0x05
	.zero		1


	//   ....[61]....
        /*04b4*/ 	.word	0x00002eb0
        /*04b8*/ 	.word	0x000000ff
        /*04bc*/ 	.word	0x00000000
        /*04c0*/ 	.short	0x010a
        /*04c2*/ 	.byte	0x05
	.zero		1


	//   ....[62]....
        /*04c4*/ 	.word	0x00002f50
        /*04c8*/ 	.word	0x000000ff
        /*04cc*/ 	.word	0x00000000
        /*04d0*/ 	.short	0x010a
        /*04d2*/ 	.byte	0x05
	.zero		1


	//   ....[63]....
        /*04d4*/ 	.word	0x00002ff0
        /*04d8*/ 	.word	0x000000ff
        /*04dc*/ 	.word	0x00000000
        /*04e0*/ 	.short	0x010a
        /*04e2*/ 	.byte	0x05
	.zero		1


	//   ....[64]....
        /*04e4*/ 	.word	0x00003090
        /*04e8*/ 	.word	0x000000ff
        /*04ec*/ 	.word	0x00000000
        /*04f0*/ 	.short	0x010a
        /*04f2*/ 	.byte	0x05
	.zero		1


	//   ....[65]....
        /*04f4*/ 	.word	0x00003130
        /*04f8*/ 	.word	0x000000ff
        /*04fc*/ 	.word	0x00000000
        /*0500*/ 	.short	0x010a
        /*0502*/ 	.byte	0x05
	.zero		1


	//   ....[66]....
        /*0504*/ 	.word	0x000031d0
        /*0508*/ 	.word	0x000000ff
        /*050c*/ 	.word	0x00000000
        /*0510*/ 	.short	0x010a
        /*0512*/ 	.byte	0x05
	.zero		1


	//   ....[67]....
        /*0514*/ 	.word	0x00003270
        /*0518*/ 	.word	0x000000ff
        /*051c*/ 	.word	0x00000000
        /*0520*/ 	.short	0x010a
        /*0522*/ 	.byte	0x05
	.zero		1


	//   ....[68]....
        /*0524*/ 	.word	0x00003310
        /*0528*/ 	.word	0x000000ff
        /*052c*/ 	.word	0x00000000
        /*0530*/ 	.short	0x010a
        /*0532*/ 	.byte	0x05
	.zero		1


	//   ....[69]....
        /*0534*/ 	.word	0x000033b0
        /*0538*/ 	.word	0x000000ff
        /*053c*/ 	.word	0x00000000
        /*0540*/ 	.short	0x010a
        /*0542*/ 	.byte	0x05
	.zero		1


	//   ....[70]....
        /*0544*/ 	.word	0x00003450
        /*0548*/ 	.word	0x000000ff
        /*054c*/ 	.word	0x00000000
        /*0550*/ 	.short	0x010a
        /*0552*/ 	.byte	0x05
	.zero		1


	//   ....[71]....
        /*0554*/ 	.word	0x00003500
        /*0558*/ 	.word	0x00000000
        /*055c*/ 	.word	0x00000000
        /*0560*/ 	.short	0x010a
        /*0562*/ 	.byte	0xff
	.zero		1


	//   ....[72]....
        /*0564*/ 	.word	0x00003650
        /*0568*/ 	.word	0x000000ff
        /*056c*/ 	.word	0x00000148
        /*0570*/ 	.short	0x010a
        /*0572*/ 	.byte	0x04
	.zero		1


	//   ....[73]....
        /*0574*/ 	.word	0x000036f0
        /*0578*/ 	.word	0x000000ff
        /*057c*/ 	.word	0x00000140
        /*0580*/ 	.short	0x010a
        /*0582*/ 	.byte	0x04
	.zero		1


	//   ....[74]....
        /*0584*/ 	.word	0x00003790
        /*0588*/ 	.word	0x000000ff
        /*058c*/ 	.word	0x00000000
        /*0590*/ 	.short	0x0101
        /*0592*/ 	.byte	0x05
	.zero		1


	//   ....[75]....
        /*0594*/ 	.word	0x000037d0
        /*0598*/ 	.word	0x000000ff
        /*059c*/ 	.word	0x00000148
        /*05a0*/ 	.short	0x0106
        /*05a2*/ 	.byte	0x04
	.zero		1


	//   ....[76]....
        /*05a4*/ 	.word	0x00003810
        /*05a8*/ 	.word	0x00000000
        /*05ac*/ 	.word	0x00000148
        /*05b0*/ 	.short	0x010a
        /*05b2*/ 	.byte	0xff
	.zero		1


	//   ....[77]....
        /*05b4*/ 	.word	0x00003d10
        /*05b8*/ 	.word	0x000000ff
        /*05bc*/ 	.word	0x00000140
        /*05c0*/ 	.short	0x010a
        /*05c2*/ 	.byte	0x13
	.zero		1


	//   ....[78]....
        /*05c4*/ 	.word	0x00003dc0
        /*05c8*/ 	.word	0x000000ff
        /*05cc*/ 	.word	0x00000000
        /*05d0*/ 	.short	0x0101
        /*05d2*/ 	.byte	0x1d
	.zero		1


	//   ....[79]....
        /*05d4*/ 	.word	0x00003dd0
        /*05d8*/ 	.word	0x000000ff
        /*05dc*/ 	.word	0x00000160
        /*05e0*/ 	.short	0x010a
        /*05e2*/ 	.byte	0x17
	.zero		1


	//   ....[80]....
        /*05e4*/ 	.word	0x00003e60
        /*05e8*/ 	.word	0x000000ff
        /*05ec*/ 	.word	0x00000000
        /*05f0*/ 	.short	0x010a
        /*05f2*/ 	.byte	0x04
	.zero		1


	//   ....[81]....
        /*05f4*/ 	.word	0x00003f00
        /*05f8*/ 	.word	0x000000ff
        /*05fc*/ 	.word	0x00000000
        /*0600*/ 	.short	0x010a
        /*0602*/ 	.byte	0x0f
	.zero		1


	//   ....[82]....
        /*0604*/ 	.word	0x00004040
        /*0608*/ 	.word	0x000000ff
        /*060c*/ 	.word	0x00000000
        /*0610*/ 	.short	0x010a
        /*0612*/ 	.byte	0x04
	.zero		1


	//   ....[83]....
        /*0614*/ 	.word	0x00004260
        /*0618*/ 	.word	0x000000ff
        /*061c*/ 	.word	0x00000000
        /*0620*/ 	.short	0x010a
        /*0622*/ 	.byte	0x04
	.zero		1


	//   ....[84]....
        /*0624*/ 	.word	0x000042f0
        /*0628*/ 	.word	0x000000ff
        /*062c*/ 	.word	0x00000000
        /*0630*/ 	.short	0x010a
        /*0632*/ 	.byte	0x04
	.zero		1


	//   ....[85]....
        /*0634*/ 	.word	0x000049a0
        /*0638*/ 	.word	0x000000ff
        /*063c*/ 	.word	0x00000140
        /*0640*/ 	.short	0x010a
        /*0642*/ 	.byte	0x19
	.zero		1


	//   ....[86]....
        /*0644*/ 	.word	0x00004a40
        /*0648*/ 	.word	0x000000ff
        /*064c*/ 	.word	0x00000000
        /*0650*/ 	.short	0x0101
        /*0652*/ 	.byte	0x2d
	.zero		1


	//   ....[87]....
        /*0654*/ 	.word	0x00004f70
        /*0658*/ 	.word	0x000000ff
        /*065c*/ 	.word	0x00000138
        /*0660*/ 	.short	0x010a
        /*0662*/ 	.byte	0x19
	.zero		1


	//   ....[88]....
        /*0664*/ 	.word	0x00005430
        /*0668*/ 	.word	0x000000ff
        /*066c*/ 	.word	0x00000120
        /*0670*/ 	.short	0x010a
        /*0672*/ 	.byte	0x19
	.zero		1


	//   ....[89]....
        /*0674*/ 	.word	0x000055a0
        /*0678*/ 	.word	0x000000ff
        /*067c*/ 	.word	0x00000110
        /*0680*/ 	.short	0x010b
        /*0682*/ 	.byte	0x19
	.zero		1


	//   ....[90]....
        /*0684*/ 	.word	0x000055b0
        /*0688*/ 	.word	0x000000ff
        /*068c*/ 	.word	0x00000000
        /*0690*/ 	.short	0x0101
        /*0692*/ 	.byte	0x30
	.zero		1


	//   ....[91]....
        /*0694*/ 	.word	0x000055c0
        /*0698*/ 	.word	0x000000ff
        /*069c*/ 	.word	0x00000128
        /*06a0*/ 	.short	0x010a
        /*06a2*/ 	.byte	0x19
	.zero		1


	//   ....[92]....
        /*06a4*/ 	.word	0x00005770
        /*06a8*/ 	.word	0x000000ff
        /*06ac*/ 	.word	0x00000118
        /*06b0*/ 	.short	0x010b
        /*06b2*/ 	.byte	0x19
	.zero		1


	//   ....[93]....
        /*06b4*/ 	.word	0x00005780
        /*06b8*/ 	.word	0x000000ff
        /*06bc*/ 	.word	0x00000000
        /*06c0*/ 	.short	0x0101
        /*06c2*/ 	.byte	0x2f
	.zero		1


	//   ....[94]....
        /*06c4*/ 	.word	0x000057b0
        /*06c8*/ 	.word	0x000000ff
        /*06cc*/ 	.word	0x00000120
        /*06d0*/ 	.short	0x010a
        /*06d2*/ 	.byte	0x19
	.zero		1


	//   ....[95]....
        /*06d4*/ 	.word	0x000057f0
        /*06d8*/ 	.word	0x00000000
        /*06dc*/ 	.word	0x00000128
        /*06e0*/ 	.short	0x010a
        /*06e2*/ 	.byte	0xff
	.zero		1


	//   ....[96]....
        /*06e4*/ 	.word	0x00005b60
        /*06e8*/ 	.word	0x000000ff
        /*06ec*/ 	.word	0x00000140
        /*06f0*/ 	.short	0x010a
        /*06f2*/ 	.byte	0x30
	.zero		1


	//   ....[97]....
        /*06f4*/ 	.word	0x00005c30
        /*06f8*/ 	.word	0x000000ff
        /*06fc*/ 	.word	0x00000000
        /*0700*/ 	.short	0x0101
        /*0702*/ 	.byte	0x04
	.zero		1


	//   ....[98]....
        /*0704*/ 	.word	0x00006bf0
        /*0708*/ 	.word	0x00000000
        /*070c*/ 	.word	0x00000110
        /*0710*/ 	.short	0x010a
        /*0712*/ 	.byte	0xff
	.zero		1


	//   ....[99]....
        /*0714*/ 	.word	0x00006c30
        /*0718*/ 	.word	0x00000069
        /*071c*/ 	.word	0x00000150
        /*0720*/ 	.short	0x010a
        /*0722*/ 	.byte	0xff
	.zero		1


	//   ....[100]....
        /*0724*/ 	.word	0x00006d20
        /*0728*/ 	.word	0x00000000
        /*072c*/ 	.word	0x00000110
        /*0730*/ 	.short	0x010a
        /*0732*/ 	.byte	0xff
	.zero		1


	//   ....[101]....
        /*0734*/ 	.word	0x00006e50
        /*0738*/ 	.word	0x00000002
        /*073c*/ 	.word	0x00000000
        /*0740*/ 	.short	0x0101
        /*0742*/ 	.byte	0xff
	.zero		1


	//   ....[102]....
        /*0744*/ 	.word	0x00006eb0
        /*0748*/ 	.word	0x00000069
        /*074c*/ 	.word	0x00000150
        /*0750*/ 	.short	0x010a
        /*0752*/ 	.byte	0xff
	.zero		1


	//   ....[103]....
        /*0754*/ 	.word	0x00007a20
        /*0758*/ 	.word	0x00000071
        /*075c*/ 	.word	0x00000110
        /*0760*/ 	.short	0x010a
        /*0762*/ 	.byte	0xff
	.zero		1


	//   ....[104]....
        /*0764*/ 	.word	0x00007af0
        /*0768*/ 	.word	0x00000071
        /*076c*/ 	.word	0x00000110
        /*0770*/ 	.short	0x010a
        /*0772*/ 	.byte	0xff
	.zero		1


	//   ....[105]....
        /*0774*/ 	.word	0x00007c00
        /*0778*/ 	.word	0x00000000
        /*077c*/ 	.word	0x00000000
        /*0780*/ 	.short	0x0101
        /*0782*/ 	.byte	0xff
	.zero		1


	//   ....[106]....
        /*0784*/ 	.word	0x00008090
        /*0788*/ 	.word	0x000000ff
        /*078c*/ 	.word	0x00000000
        /*0790*/ 	.short	0x0101
        /*0792*/ 	.byte	0x04
	.zero		1


	//   ....[107]....
        /*0794*/ 	.word	0x00008880
        /*0798*/ 	.word	0x00000000
        /*079c*/ 	.word	0x00000088
        /*07a0*/ 	.short	0x010a
        /*07a2*/ 	.byte	0xff
	.zero		1


	//   ....[108]....
        /*07a4*/ 	.word	0x000088e0
        /*07a8*/ 	.word	0x00000000
        /*07ac*/ 	.word	0x00000088
        /*07b0*/ 	.short	0x010a
        /*07b2*/ 	.byte	0xff
	.zero		1


	//   ....[109]....
        /*07b4*/ 	.word	0x00008940
        /*07b8*/ 	.word	0x00000000
        /*07bc*/ 	.word	0x00000140
        /*07c0*/ 	.short	0x010a
        /*07c2*/ 	.byte	0xff
	.zero		1


	//   ....[110]....
        /*07c4*/ 	.word	0x000089a0
        /*07c8*/ 	.word	0x00000000
        /*07cc*/ 	.word	0x00000000
        /*07d0*/ 	.short	0x010a
        /*07d2*/ 	.byte	0xff
	.zero		1


	//   ....[111]....
        /*07d4*/ 	.word	0x00008a00
        /*07d8*/ 	.word	0x00000000
        /*07dc*/ 	.word	0x00000000
        /*07e0*/ 	.short	0x010a
        /*07e2*/ 	.byte	0xff
	.zero		1


	//   ....[112]....
        /*07e4*/ 	.word	0x00008a60
        /*07e8*/ 	.word	0x00000000
        /*07ec*/ 	.word	0x00000000
        /*07f0*/ 	.short	0x010a
        /*07f2*/ 	.byte	0xff
	.zero		1


	//   ....[113]....
        /*07f4*/ 	.word	0x00008ac0
        /*07f8*/ 	.word	0x00000000
        /*07fc*/ 	.word	0x00000000
        /*0800*/ 	.short	0x010a
        /*0802*/ 	.byte	0xff
	.zero		1


	//   ....[114]....
        /*0804*/ 	.word	0x00008b20
        /*0808*/ 	.word	0x00000000
        /*080c*/ 	.word	0x00000000
        /*0810*/ 	.short	0x010a
        /*0812*/ 	.byte	0xff
	.zero		1


	//   ....[115]....
        /*0814*/ 	.word	0x00008b80
        /*0818*/ 	.word	0x00000000
        /*081c*/ 	.word	0x00000000
        /*0820*/ 	.short	0x010a
        /*0822*/ 	.byte	0xff
	.zero		1


	//   ....[116]....
        /*0824*/ 	.word	0x00008be0
        /*0828*/ 	.word	0x00000000
        /*082c*/ 	.word	0x00000000
        /*0830*/ 	.short	0x010a
        /*0832*/ 	.byte	0xff
	.zero		1


	//   ....[117]....
        /*0834*/ 	.word	0x00008c40
        /*0838*/ 	.word	0x00000000
        /*083c*/ 	.word	0x00000000
        /*0840*/ 	.short	0x010a
        /*0842*/ 	.byte	0xff
	.zero		1


	//   ....[118]....
        /*0844*/ 	.word	0x00008ca0
        /*0848*/ 	.word	0x00000000
        /*084c*/ 	.word	0x00000000
        /*0850*/ 	.short	0x010a
        /*0852*/ 	.byte	0xff
	.zero		1


	//   ....[119]....
        /*0854*/ 	.word	0x00008d00
        /*0858*/ 	.word	0x00000000
        /*085c*/ 	.word	0x00000000
        /*0860*/ 	.short	0x010a
        /*0862*/ 	.byte	0xff
	.zero		1


	//   ....[120]....
        /*0864*/ 	.word	0x00008d60
        /*0868*/ 	.word	0x00000000
        /*086c*/ 	.word	0x00000000
        /*0870*/ 	.short	0x010a
        /*0872*/ 	.byte	0xff
	.zero		1


	//   ....[121]....
        /*0874*/ 	.word	0x00008dc0
        /*0878*/ 	.word	0x00000000
        /*087c*/ 	.word	0x00000000
        /*0880*/ 	.short	0x010a
        /*0882*/ 	.byte	0xff
	.zero		1


	//   ....[122]....
        /*0884*/ 	.word	0x00008e20
        /*0888*/ 	.word	0x00000000
        /*088c*/ 	.word	0x00000000
        /*0890*/ 	.short	0x010a
        /*0892*/ 	.byte	0xff
	.zero		1


	//   ....[123]....
        /*0894*/ 	.word	0x00008e80
        /*0898*/ 	.word	0x00000000
        /*089c*/ 	.word	0x00000000
        /*08a0*/ 	.short	0x010a
        /*08a2*/ 	.byte	0xff
	.zero		1


	//   ....[124]....
        /*08a4*/ 	.word	0x00008ee0
        /*08a8*/ 	.word	0x00000000
        /*08ac*/ 	.word	0x00000000
        /*08b0*/ 	.short	0x010a
        /*08b2*/ 	.byte	0xff
	.zero		1


	//   ....[125]....
        /*08b4*/ 	.word	0x00008f40
        /*08b8*/ 	.word	0x00000000
        /*08bc*/ 	.word	0x00000000
        /*08c0*/ 	.short	0x010a
        /*08c2*/ 	.byte	0xff
	.zero		1


	//   ....[126]....
        /*08c4*/ 	.word	0x00008fa0
        /*08c8*/ 	.word	0x00000004
        /*08cc*/ 	.word	0x00000148
        /*08d0*/ 	.short	0x010a
        /*08d2*/ 	.byte	0xff
	.zero		1


	//   ....[127]....
        /*08d4*/ 	.word	0x00009000
        /*08d8*/ 	.word	0x00000004
        /*08dc*/ 	.word	0x00000140
        /*08e0*/ 	.short	0x010a
        /*08e2*/ 	.byte	0xff
	.zero		1


	//   ....[128]....
        /*08e4*/ 	.word	0x00009060
        /*08e8*/ 	.word	0x00000000
        /*08ec*/ 	.word	0x00000140
        /*08f0*/ 	.short	0x010a
        /*08f2*/ 	.byte	0xff
	.zero		1


	//   ....[129]....
        /*08f4*/ 	.word	0x000090c0
        /*08f8*/ 	.word	0x00000005
        /*08fc*/ 	.word	0x00000160
        /*0900*/ 	.short	0x010a
        /*0902*/ 	.byte	0xff
	.zero		1


	//   ....[130]....
        /*0904*/ 	.word	0x00009120
        /*0908*/ 	.word	0x00000000
        /*090c*/ 	.word	0x00000000
        /*0910*/ 	.short	0x010a
        /*0912*/ 	.byte	0xff
	.zero		1


	//   ....[131]....
        /*0914*/ 	.word	0x00009180
        /*0918*/ 	.word	0x00000000
        /*091c*/ 	.word	0x00000000
        /*0920*/ 	.short	0x010a
        /*0922*/ 	.byte	0xff
	.zero		1


	//   ....[132]....
        /*0924*/ 	.word	0x000091e0
        /*0928*/ 	.word	0x00000000
        /*092c*/ 	.word	0x00000000
        /*0930*/ 	.short	0x010a
        /*0932*/ 	.byte	0xff
	.zero		1


	//   ....[133]....
        /*0934*/ 	.word	0x00009240
        /*0938*/ 	.word	0x00000000
        /*093c*/ 	.word	0x00000140
        /*0940*/ 	.short	0x010a
        /*0942*/ 	.byte	0xff
	.zero		1


	//   ....[134]....
        /*0944*/ 	.word	0x000092a0
        /*0948*/ 	.word	0x00000003
        /*094c*/ 	.word	0x00000138
        /*0950*/ 	.short	0x010a
        /*0952*/ 	.byte	0xff
	.zero		1


	//   ....[135]....
        /*0954*/ 	.word	0x00009300
        /*0958*/ 	.word	0x00000000
        /*095c*/ 	.word	0x00000120
        /*0960*/ 	.short	0x010a
        /*0962*/ 	.byte	0xff
	.zero		1


	//   ....[136]....
        /*0964*/ 	.word	0x00009360
        /*0968*/ 	.word	0x00000000
        /*096c*/ 	.word	0x00000128
        /*0970*/ 	.short	0x010a
        /*0972*/ 	.byte	0xff
	.zero		1


	//   ....[137]....
        /*0974*/ 	.word	0x000093c0
        /*0978*/ 	.word	0x00000000
        /*097c*/ 	.word	0x00000120
        /*0980*/ 	.short	0x010a
        /*0982*/ 	.byte	0xff
	.zero		1


	//   ....[138]....
        /*0984*/ 	.word	0x00009420
        /*0988*/ 	.word	0x00000000
        /*098c*/ 	.word	0x00000140
        /*0990*/ 	.short	0x010a
        /*0992*/ 	.byte	0xff
	.zero		1


	//   ....[139]....
        /*0994*/ 	.word	0x00009470
        /*0998*/ 	.word	0x00000000
        /*099c*/ 	.word	0x00000110
        /*09a0*/ 	.short	0x010a
        /*09a2*/ 	.byte	0xff
	.zero		1


	//   ....[140]....
        /*09a4*/ 	.word	0x000094c0
        /*09a8*/ 	.word	0x00000069
        /*09ac*/ 	.word	0x00000150
        /*09b0*/ 	.short	0x010a
        /*09b2*/ 	.byte	0xff
	.zero		1


	//   ....[141]....
        /*09b4*/ 	.word	0x00009510
        /*09b8*/ 	.word	0x00000071
        /*09bc*/ 	.word	0x00000110
        /*09c0*/ 	.short	0x010a
        /*09c2*/ 	.byte	0xff
	.zero		1


	//----- nvinfo : EIATTR_NUM_MBARRIERS
	.align		4
.L_47:
        /*09c4*/ 	.byte	0x03, 0x38
        /*09c6*/ 	.short	0x002e


	//----- nvinfo : EIATTR_EXIT_INSTR_OFFSETS
	.align		4
        /*09c8*/ 	.byte	0x04, 0x1c
        /*09ca*/ 	.short	(.L_49 - .L_48)


	//   ....[0]....
.L_48:
        /*09cc*/ 	.word	0x00003530


	//   ....[1]....
        /*09d0*/ 	.word	0x000037e0


	//   ....[2]....
        /*09d4*/ 	.word	0x00003840


	//   ....[3]....
        /*09d8*/ 	.word	0x00004560


	//   ....[4]....
        /*09dc*/ 	.word	0x00005820


	//   ....[5]....
        /*09e0*/ 	.word	0x00005860


	//   ....[6]....
        /*09e4*/ 	.word	0x00008860


	//----- nvinfo : EIATTR_MAX_THREADS
	.align		4
.L_49:
        /*09e8*/ 	.byte	0x04, 0x05
        /*09ea*/ 	.short	(.L_51 - .L_50)
.L_50:
        /*09ec*/ 	.word	0x00000100
        /*09f0*/ 	.word	0x00000001
        /*09f4*/ 	.word	0x00000001


	//----- nvinfo : EIATTR_CRS_STACK_SIZE
	.align		4
.L_51:
        /*09f8*/ 	.byte	0x04, 0x1e
        /*09fa*/ 	.short	(.L_53 - .L_52)
.L_52:
        /*09fc*/ 	.word	0x00000000


	//----- nvinfo : EIATTR_CBANK_PARAM_SIZE
	.align		4
.L_53:
        /*0a00*/ 	.byte	0x03, 0x19
        /*0a02*/ 	.short	0x0800


	//----- nvinfo : EIATTR_PARAM_CBANK
	.align		4
        /*0a04*/ 	.byte	0x04, 0x0a
        /*0a06*/ 	.short	(.L_55 - .L_54)
	.align		4
.L_54:
        /*0a08*/ 	.word	index@(.nv.constant0._ZN7cutlass13device_kernelINS_4conv6kernel13ConvUniversalINS1_16ConvProblemShapeILNS1_8OperatorE2ELi2EEENS1_10collective14CollectiveConvINS1_47MainloopSm100TmaUmmaWarpSpecializedImplicitGemmILS5_2ELi17ELi2ELi1ELi2EN4cute5tupleIJNSA_1CILi1EEESD_SD_EEEEENSB_IJNSC_ILi64EEENSB_IJNSC_ILi128EEEEEENSB_IJSG_EEEEEENS_12float_e4m3_tESL_NSA_8TiledMMAINSA_8MMA_AtomIJNSA_10MMA_TraitsINSA_19SM100_MMA_F8F6F4_SSEJSL_SL_fSG_SH_NSA_17integral_constantINSA_4UMMA5MajorELSS_1EEEST_NSQ_INSR_7ScaleInELSU_0EEESV_EEEEEENSA_6LayoutISE_NSB_IJNSC_ILi0EEESZ_SZ_EEEEENSB_IJNSA_10UnderscoreES12_S12_EEEEENS7_6detail27Sm100ImplicitGemmTileTraitsINSA_13SM90_TMA_LOADENSA_14ComposedLayoutINSA_7SwizzleILi2ELi4ELi3EEENSA_18smem_ptr_flag_bitsILi8EEENSY_INSB_IJSG_NSC_ILi8EEEEEENSB_IJSD_SG_EEEEEEEvEENS16_INSA_20SM90_TMA_LOAD_IM2COLENS18_INS19_ILi3ELi4ELi3EEES1C_NSY_INSB_IJSH_S1D_EEENSB_IJSD_SH_EEEEEEEvEEEENS_8epilogue10collective18CollectiveEpilogueINS1R_23Sm100TmaWarpSpecializedILi2ELi2ELi32ELb0ELb0EEEJSK_NSB_IJNSY_ISG_SD_EES1W_EEESL_NSB_IJlNSB_IJSD_llEEESZ_EEESL_S1Z_NS1R_6fusion15FusionCallbacksIS1V_NS20_17LinearCombinationISL_fSL_fLNS_15FloatRoundStyleE2EEESK_S1X_JEEENSA_5SM1004TMEM4LOAD26SM100_TMEM_LOAD_16dp32b32xES17_NS18_IS1A_S1C_NSY_INSB_IJS1D_SG_EEENSB_IJSG_SD_EEEEEEENSA_39AutoVectorizingCopyWithAssumedAlignmentILi128EEENSA_14SM90_TMA_STOREES2D_S2F_S2F_EEEvvEEEEvNT_6ParamsE)
        /*0a0c*/ 	.short	0x0380
        /*0a0e*/ 	.short	0x0800


	//----- nvinfo : EIATTR_SW_WAR
	.align		4
.L_55:
        /*0a10*/ 	.byte	0x04, 0x36
        /*0a12*/ 	.short	(.L_57 - .L_56)
.L_56:
        /*0a14*/ 	.word	0x00000008
.L_57:


//--------------------- .nv.callgraph             --------------------------
	.section	.nv.callgraph,"",@"SHT_CUDA_CALLGRAPH"
	.align	4
	.sectionentsize	8
	.align		4
        /*0000*/ 	.word	0x00000000
	.align		4
        /*0004*/ 	.word	0xffffffff
	.align		4
        /*0008*/ 	.word	index@(_ZN7cutlass13device_kernelINS_4conv6kernel13ConvUniversalINS1_16ConvProblemShapeILNS1_8OperatorE2ELi2EEENS1_10collective14CollectiveConvINS1_47MainloopSm100TmaUmmaWarpSpecializedImplicitGemmILS5_2ELi17ELi2ELi1ELi2EN4cute5tupleIJNSA_1CILi1EEESD_SD_EEEEENSB_IJNSC_ILi64EEENSB_IJNSC_ILi128EEEEEENSB_IJSG_EEEEEENS_12float_e4m3_tESL_NSA_8TiledMMAINSA_8MMA_AtomIJNSA_10MMA_TraitsINSA_19SM100_MMA_F8F6F4_SSEJSL_SL_fSG_SH_NSA_17integral_constantINSA_4UMMA5MajorELSS_1EEEST_NSQ_INSR_7ScaleInELSU_0EEESV_EEEEEENSA_6LayoutISE_NSB_IJNSC_ILi0EEESZ_SZ_EEEEENSB_IJNSA_10UnderscoreES12_S12_EEEEENS7_6detail27Sm100ImplicitGemmTileTraitsINSA_13SM90_TMA_LOADENSA_14ComposedLayoutINSA_7SwizzleILi2ELi4ELi3EEENSA_18smem_ptr_flag_bitsILi8EEENSY_INSB_IJSG_NSC_ILi8EEEEEENSB_IJSD_SG_EEEEEEEvEENS16_INSA_20SM90_TMA_LOAD_IM2COLENS18_INS19_ILi3ELi4ELi3EEES1C_NSY_INSB_IJSH_S1D_EEENSB_IJSD_SH_EEEEEEEvEEEENS_8epilogue10collective18CollectiveEpilogueINS1R_23Sm100TmaWarpSpecializedILi2ELi2ELi32ELb0ELb0EEEJSK_NSB_IJNSY_ISG_SD_EES1W_EEESL_NSB_IJlNSB_IJSD_llEEESZ_EEESL_S1Z_NS1R_6fusion15FusionCallbacksIS1V_NS20_17LinearCombinationISL_fSL_fLNS_15FloatRoundStyleE2EEESK_S1X_JEEENSA_5SM1004TMEM4LOAD26SM100_TMEM_LOAD_16dp32b32xES17_NS18_IS1A_S1C_NSY_INSB_IJS1D_SG_EEENSB_IJSG_SD_EEEEEEENSA_39AutoVectorizingCopyWithAssumedAlignmentILi128EEENSA_14SM90_TMA_STOREES2D_S2F_S2F_EEEvvEEEEvNT_6ParamsE)
	.align		4
        /*000c*/ 	.word	index@(__assertfail)
	.align		4
        /*0010*/ 	.word	0x00000000
	.align		4
        /*0014*/ 	.word	0xfffffffe
	.align		4
        /*0018*/ 	.word	0x00000000
	.align		4
        /*001c*/ 	.word	0xfffffffd
	.align		4
        /*0020*/ 	.word	0x00000000
	.align		4
        /*0024*/ 	.word	0xfffffffc


//--------------------- .nv.constant4             --------------------------
	.section	.nv.constant4,"a",@progbits
	.align	8
	.align		8
.nv.constant4:
        /*0000*/ 	.dword	__assertfail
	.align		8
        /*0008*/ 	.dword	__unnamed_1
	.align		8
        /*0010*/ 	.dword	__unnamed_2
	.align		8
        /*0018*/ 	.dword	_ZN39_INTERNAL_dd7ce050_4_k_cu_e4b5b721_31474cuda3std3__45__cpo5beginE
	.align		8
        /*0020*/ 	.dword	_ZN39_INTERNAL_dd7ce050_4_k_cu_e4b5b721_31474cuda3std3__45__cpo3endE
	.align		8
        /*0028*/ 	.dword	_ZN39_INTERNAL_dd7ce050_4_k_cu_e4b5b721_31474cuda3std3__45__cpo6cbeginE
	.align		8
        /*0030*/ 	.dword	_ZN39_INTERNAL_dd7ce050_4_k_cu_e4b5b721_31474cuda3std3__45__cpo4cendE
	.align		8
        /*0038*/ 	.dword	_ZN39_INTERNAL_dd7ce050_4_k_cu_e4b5b721_31474cuda3std3__441_GLOBAL__N__dd7ce050_4_k_cu_e4b5b721_31476ignoreE
	.align		8
        /*0040*/ 	.dword	_ZN39_INTERNAL_dd7ce050_4_k_cu_e4b5b721_31474cuda3std3__419piecewise_constructE
	.align		8
        /*0048*/ 	.dword	_ZN39_INTERNAL_dd7ce050_4_k_cu_e4b5b721_31474cuda3std3__48in_placeE
	.align		8
        /*0050*/ 	.dword	_ZN39_INTERNAL_dd7ce050_4_k_cu_e4b5b721_31474cuda3std6ranges3__45__cpo4swapE
	.align		8
        /*0058*/ 	.dword	_ZN39_INTERNAL_dd7ce050_4_k_cu_e4b5b721_31474cuda3std6ranges3__45__cpo9iter_moveE
	.align		8
        /*0060*/ 	.dword	_ZN39_INTERNAL_dd7ce050_4_k_cu_e4b5b721_31474cute7productE
	.align		8
        /*0068*/ 	.dword	_ZN39_INTERNAL_dd7ce050_4_k_cu_e4b5b721_31474cute1_E
	.align		8
        /*0070*/ 	.dword	$str$27
	.align		8
        /*0078*/ 	.dword	$str$28
	.align		8
        /*0080*/ 	.dword	$str$29
	.align		8
        /*0088*/ 	.dword	$str$30


//--------------------- .text._ZN7cutlass13device_kernelINS_4conv6kernel13ConvUniversalINS1_16ConvProblemShapeILNS1_8OperatorE2ELi2EEENS1_10collective14CollectiveConvINS1_47MainloopSm100TmaUmmaWarpSpecializedImplicitGemmILS5_2ELi17ELi2ELi1ELi2EN4cute5tupleIJNSA_1CILi1EEESD_SD_EEEEENSB_IJNSC_ILi64EEENSB_IJNSC_ILi128EEEEEENSB_IJSG_EEEEEENS_12float_e4m3_tESL_NSA_8TiledMMAINSA_8MMA_AtomIJNSA_10MMA_TraitsINSA_19SM100_MMA_F8F6F4_SSEJSL_SL_fSG_SH_NSA_17integral_constantINSA_4UMMA5MajorELSS_1EEEST_NSQ_INSR_7ScaleInELSU_0EEESV_EEEEEENSA_6LayoutISE_NSB_IJNSC_ILi0EEESZ_SZ_EEEEENSB_IJNSA_10UnderscoreES12_S12_EEEEENS7_6detail27Sm100ImplicitGemmTileTraitsINSA_13SM90_TMA_LOADENSA_14ComposedLayoutINSA_7SwizzleILi2ELi4ELi3EEENSA_18smem_ptr_flag_bitsILi8EEENSY_INSB_IJSG_NSC_ILi8EEEEEENSB_IJSD_SG_EEEEEEEvEENS16_INSA_20SM90_TMA_LOAD_IM2COLENS18_INS19_ILi3ELi4ELi3EEES1C_NSY_INSB_IJSH_S1D_EEENSB_IJSD_SH_EEEEEEEvEEEENS_8epilogue10collective18CollectiveEpilogueINS1R_23Sm100TmaWarpSpecializedILi2ELi2ELi32ELb0ELb0EEEJSK_NSB_IJNSY_ISG_SD_EES1W_EEESL_NSB_IJlNSB_IJSD_llEEESZ_EEESL_S1Z_NS1R_6fusion15FusionCallbacksIS1V_NS20_17LinearCombinationISL_fSL_fLNS_15FloatRoundStyleE2EEESK_S1X_JEEENSA_5SM1004TMEM4LOAD26SM100_TMEM_LOAD_16dp32b32xES17_NS18_IS1A_S1C_NSY_INSB_IJS1D_SG_EEENSB_IJSG_SD_EEEEEEENSA_39AutoVectorizingCopyWithAssumedAlignmentILi128EEENSA_14SM90_TMA_STOREES2D_S2F_S2F_EEEvvEEEEvNT_6ParamsE --------------------------
	.section	.text._ZN7cutlass13device_kernelINS_4conv6kernel13ConvUniversalINS1_16ConvProblemShapeILNS1_8OperatorE2ELi2EEENS1_10collective14CollectiveConvINS1_47MainloopSm100TmaUmmaWarpSpecializedImplicitGemmILS5_2ELi17ELi2ELi1ELi2EN4cute5tupleIJNSA_1CILi1EEESD_SD_EEEEENSB_IJNSC_ILi64EEENSB_IJNSC_ILi128EEEEEENSB_IJSG_EEEEEENS_12float_e4m3_tESL_NSA_8TiledMMAINSA_8MMA_AtomIJNSA_10MMA_TraitsINSA_19SM100_MMA_F8F6F4_SSEJSL_SL_fSG_SH_NSA_17integral_constantINSA_4UMMA5MajorELSS_1EEEST_NSQ_INSR_7ScaleInELSU_0EEESV_EEEEEENSA_6LayoutISE_NSB_IJNSC_ILi0EEESZ_SZ_EEEEENSB_IJNSA_10UnderscoreES12_S12_EEEEENS7_6detail27Sm100ImplicitGemmTileTraitsINSA_13SM90_TMA_LOADENSA_14ComposedLayoutINSA_7SwizzleILi2ELi4ELi3EEENSA_18smem_ptr_flag_bitsILi8EEENSY_INSB_IJSG_NSC_ILi8EEEEEENSB_IJSD_SG_EEEEEEEvEENS16_INSA_20SM90_TMA_LOAD_IM2COLENS18_INS19_ILi3ELi4ELi3EEES1C_NSY_INSB_IJSH_S1D_EEENSB_IJSD_SH_EEEEEEEvEEEENS_8epilogue10collective18CollectiveEpilogueINS1R_23Sm100TmaWarpSpecializedILi2ELi2ELi32ELb0ELb0EEEJSK_NSB_IJNSY_ISG_SD_EES1W_EEESL_NSB_IJlNSB_IJSD_llEEESZ_EEESL_S1Z_NS1R_6fusion15FusionCallbacksIS1V_NS20_17LinearCombinationISL_fSL_fLNS_15FloatRoundStyleE2EEESK_S1X_JEEENSA_5SM1004TMEM4LOAD26SM100_TMEM_LOAD_16dp32b32xES17_NS18_IS1A_S1C_NSY_INSB_IJS1D_SG_EEENSB_IJSG_SD_EEEEEEENSA_39AutoVectorizingCopyWithAssumedAlignmentILi128EEENSA_14SM90_TMA_STOREES2D_S2F_S2F_EEEvvEEEEvNT_6ParamsE,"ax",@progbits
	.align	128
.text._ZN7cutlass13device_kernelINS_4conv6kernel13ConvUniversalINS1_16ConvProblemShapeILNS1_8OperatorE2ELi2EEENS1_10collective14CollectiveConvINS1_47MainloopSm100TmaUmmaWarpSpecializedImplicitGemmILS5_2ELi17ELi2ELi1ELi2EN4cute5tupleIJNSA_1CILi1EEESD_SD_EEEEENSB_IJNSC_ILi64EEENSB_IJNSC_ILi128EEEEEENSB_IJSG_EEEEEENS_12float_e4m3_tESL_NSA_8TiledMMAINSA_8MMA_AtomIJNSA_10MMA_TraitsINSA_19SM100_MMA_F8F6F4_SSEJSL_SL_fSG_SH_NSA_17integral_constantINSA_4UMMA5MajorELSS_1EEEST_NSQ_INSR_7ScaleInELSU_0EEESV_EEEEEENSA_6LayoutISE_NSB_IJNSC_ILi0EEESZ_SZ_EEEEENSB_IJNSA_10UnderscoreES12_S12_EEEEENS7_6detail27Sm100ImplicitGemmTileTraitsINSA_13SM90_TMA_LOADENSA_14ComposedLayoutINSA_7SwizzleILi2ELi4ELi3EEENSA_18smem_ptr_flag_bitsILi8EEENSY_INSB_IJSG_NSC_ILi8EEEEEENSB_IJSD_SG_EEEEEEEvEENS16_INSA_20SM90_TMA_LOAD_IM2COLENS18_INS19_ILi3ELi4ELi3EEES1C_NSY_INSB_IJSH_S1D_EEENSB_IJSD_SH_EEEEEEEvEEEENS_8epilogue10collective18CollectiveEpilogueINS1R_23Sm100TmaWarpSpecializedILi2ELi2ELi32ELb0ELb0EEEJSK_NSB_IJNSY_ISG_SD_EES1W_EEESL_NSB_IJlNSB_IJSD_llEEESZ_EEESL_S1Z_NS1R_6fusion15FusionCallbacksIS1V_NS20_17LinearCombinationISL_fSL_fLNS_15FloatRoundStyleE2EEESK_S1X_JEEENSA_5SM1004TMEM4LOAD26SM100_TMEM_LOAD_16dp32b32xES17_NS18_IS1A_S1C_NSY_INSB_IJS1D_SG_EEENSB_IJSG_SD_EEEEEEENSA_39AutoVectorizingCopyWithAssumedAlignmentILi128EEENSA_14SM90_TMA_STOREES2D_S2F_S2F_EEEvvEEEEvNT_6ParamsE:
        .type           _ZN7cutlass13device_kernelINS_4conv6kernel13ConvUniversalINS1_16ConvProblemShapeILNS1_8OperatorE2ELi2EEENS1_10collective14CollectiveConvINS1_47MainloopSm100TmaUmmaWarpSpecializedImplicitGemmILS5_2ELi17ELi2ELi1ELi2EN4cute5tupleIJNSA_1CILi1EEESD_SD_EEEEENSB_IJNSC_ILi64EEENSB_IJNSC_ILi128EEEEEENSB_IJSG_EEEEEENS_12float_e4m3_tESL_NSA_8TiledMMAINSA_8MMA_AtomIJNSA_10MMA_TraitsINSA_19SM100_MMA_F8F6F4_SSEJSL_SL_fSG_SH_NSA_17integral_constantINSA_4UMMA5MajorELSS_1EEEST_NSQ_INSR_7ScaleInELSU_0EEESV_EEEEEENSA_6LayoutISE_NSB_IJNSC_ILi0EEESZ_SZ_EEEEENSB_IJNSA_10UnderscoreES12_S12_EEEEENS7_6detail27Sm100ImplicitGemmTileTraitsINSA_13SM90_TMA_LOADENSA_14ComposedLayoutINSA_7SwizzleILi2ELi4ELi3EEENSA_18smem_ptr_flag_bitsILi8EEENSY_INSB_IJSG_NSC_ILi8EEEEEENSB_IJSD_SG_EEEEEEEvEENS16_INSA_20SM90_TMA_LOAD_IM2COLENS18_INS19_ILi3ELi4ELi3EEES1C_NSY_INSB_IJSH_S1D_EEENSB_IJSD_SH_EEEEEEEvEEEENS_8epilogue10collective18CollectiveEpilogueINS1R_23Sm100TmaWarpSpecializedILi2ELi2ELi32ELb0ELb0EEEJSK_NSB_IJNSY_ISG_SD_EES1W_EEESL_NSB_IJlNSB_IJSD_llEEESZ_EEESL_S1Z_NS1R_6fusion15FusionCallbacksIS1V_NS20_17LinearCombinationISL_fSL_fLNS_15FloatRoundStyleE2EEESK_S1X_JEEENSA_5SM1004TMEM4LOAD26SM100_TMEM_LOAD_16dp32b32xES17_NS18_IS1A_S1C_NSY_INSB_IJS1D_SG_EEENSB_IJSG_SD_EEEEEEENSA_39AutoVectorizingCopyWithAssumedAlignmentILi128EEENSA_14SM90_TMA_STOREES2D_S2F_S2F_EEEvvEEEEvNT_6ParamsE,@function
        .size           _ZN7cutlass13device_kernelINS_4conv6kernel13ConvUniversalINS1_16ConvProblemShapeILNS1_8OperatorE2ELi2EEENS1_10collective14CollectiveConvINS1_47MainloopSm100TmaUmmaWarpSpecializedImplicitGemmILS5_2ELi17ELi2ELi1ELi2EN4cute5tupleIJNSA_1CILi1EEESD_SD_EEEEENSB_IJNSC_ILi64EEENSB_IJNSC_ILi128EEEEEENSB_IJSG_EEEEEENS_12float_e4m3_tESL_NSA_8TiledMMAINSA_8MMA_AtomIJNSA_10MMA_TraitsINSA_19SM100_MMA_F8F6F4_SSEJSL_SL_fSG_SH_NSA_17integral_constantINSA_4UMMA5MajorELSS_1EEEST_NSQ_INSR_7ScaleInELSU_0EEESV_EEEEEENSA_6LayoutISE_NSB_IJNSC_ILi0EEESZ_SZ_EEEEENSB_IJNSA_10UnderscoreES12_S12_EEEEENS7_6detail27Sm100ImplicitGemmTileTraitsINSA_13SM90_TMA_LOADENSA_14ComposedLayoutINSA_7SwizzleILi2ELi4ELi3EEENSA_18smem_ptr_flag_bitsILi8EEENSY_INSB_IJSG_NSC_ILi8EEEEEENSB_IJSD_SG_EEEEEEEvEENS16_INSA_20SM90_TMA_LOAD_IM2COLENS18_INS19_ILi3ELi4ELi3EEES1C_NSY_INSB_IJSH_S1D_EEENSB_IJSD_SH_EEEEEEEvEEEENS_8epilogue10collective18CollectiveEpilogueINS1R_23Sm100TmaWarpSpecializedILi2ELi2ELi32ELb0ELb0EEEJSK_NSB_IJNSY_ISG_SD_EES1W_EEESL_NSB_IJlNSB_IJSD_llEEESZ_EEESL_S1Z_NS1R_6fusion15FusionCallbacksIS1V_NS20_17LinearCombinationISL_fSL_fLNS_15FloatRoundStyleE2EEESK_S1X_JEEENSA_5SM1004TMEM4LOAD26SM100_TMEM_LOAD_16dp32b32xES17_NS18_IS1A_S1C_NSY_INSB_IJS1D_SG_EEENSB_IJSG_SD_EEEEEEENSA_39AutoVectorizingCopyWithAssumedAlignmentILi128EEENSA_14SM90_TMA_STOREES2D_S2F_S2F_EEEvvEEEEvNT_6ParamsE,(.L_x_173 - _ZN7cutlass13device_kernelINS_4conv6kernel13ConvUniversalINS1_16ConvProblemShapeILNS1_8OperatorE2ELi2EEENS1_10collective14CollectiveConvINS1_47MainloopSm100TmaUmmaWarpSpecializedImplicitGemmILS5_2ELi17ELi2ELi1ELi2EN4cute5tupleIJNSA_1CILi1EEESD_SD_EEEEENSB_IJNSC_ILi64EEENSB_IJNSC_ILi128EEEEEENSB_IJSG_EEEEEENS_12float_e4m3_tESL_NSA_8TiledMMAINSA_8MMA_AtomIJNSA_10MMA_TraitsINSA_19SM100_MMA_F8F6F4_SSEJSL_SL_fSG_SH_NSA_17integral_constantINSA_4UMMA5MajorELSS_1EEEST_NSQ_INSR_7ScaleInELSU_0EEESV_EEEEEENSA_6LayoutISE_NSB_IJNSC_ILi0EEESZ_SZ_EEEEENSB_IJNSA_10UnderscoreES12_S12_EEEEENS7_6detail27Sm100ImplicitGemmTileTraitsINSA_13SM90_TMA_LOADENSA_14ComposedLayoutINSA_7SwizzleILi2ELi4ELi3EEENSA_18smem_ptr_flag_bitsILi8EEENSY_INSB_IJSG_NSC_ILi8EEEEEENSB_IJSD_SG_EEEEEEEvEENS16_INSA_20SM90_TMA_LOAD_IM2COLENS18_INS19_ILi3ELi4ELi3EEES1C_NSY_INSB_IJSH_S1D_EEENSB_IJSD_SH_EEEEEEEvEEEENS_8epilogue10collective18CollectiveEpilogueINS1R_23Sm100TmaWarpSpecializedILi2ELi2ELi32ELb0ELb0EEEJSK_NSB_IJNSY_ISG_SD_EES1W_EEESL_NSB_IJlNSB_IJSD_llEEESZ_EEESL_S1Z_NS1R_6fusion15FusionCallbacksIS1V_NS20_17LinearCombinationISL_fSL_fLNS_15FloatRoundStyleE2EEESK_S1X_JEEENSA_5SM1004TMEM4LOAD26SM100_TMEM_LOAD_16dp32b32xES17_NS18_IS1A_S1C_NSY_INSB_IJS1D_SG_EEENSB_IJSG_SD_EEEEEEENSA_39AutoVectorizingCopyWithAssumedAlignmentILi128EEENSA_14SM90_TMA_STOREES2D_S2F_S2F_EEEvvEEEEvNT_6ParamsE)
        .other          _ZN7cutlass13device_kernelINS_4conv6kernel13ConvUniversalINS1_16ConvProblemShapeILNS1_8OperatorE2ELi2EEENS1_10collective14CollectiveConvINS1_47MainloopSm100TmaUmmaWarpSpecializedImplicitGemmILS5_2ELi17ELi2ELi1ELi2EN4cute5tupleIJNSA_1CILi1EEESD_SD_EEEEENSB_IJNSC_ILi64EEENSB_IJNSC_ILi128EEEEEENSB_IJSG_EEEEEENS_12float_e4m3_tESL_NSA_8TiledMMAINSA_8MMA_AtomIJNSA_10MMA_TraitsINSA_19SM100_MMA_F8F6F4_SSEJSL_SL_fSG_SH_NSA_17integral_constantINSA_4UMMA5MajorELSS_1EEEST_NSQ_INSR_7ScaleInELSU_0EEESV_EEEEEENSA_6LayoutISE_NSB_IJNSC_ILi0EEESZ_SZ_EEEEENSB_IJNSA_10UnderscoreES12_S12_EEEEENS7_6detail27Sm100ImplicitGemmTileTraitsINSA_13SM90_TMA_LOADENSA_14ComposedLayoutINSA_7SwizzleILi2ELi4ELi3EEENSA_18smem_ptr_flag_bitsILi8EEENSY_INSB_IJSG_NSC_ILi8EEEEEENSB_IJSD_SG_EEEEEEEvEENS16_INSA_20SM90_TMA_LOAD_IM2COLENS18_INS19_ILi3ELi4ELi3EEES1C_NSY_INSB_IJSH_S1D_EEENSB_IJSD_SH_EEEEEEEvEEEENS_8epilogue10collective18CollectiveEpilogueINS1R_23Sm100TmaWarpSpecializedILi2ELi2ELi32ELb0ELb0EEEJSK_NSB_IJNSY_ISG_SD_EES1W_EEESL_NSB_IJlNSB_IJSD_llEEESZ_EEESL_S1Z_NS1R_6fusion15FusionCallbacksIS1V_NS20_17LinearCombinationISL_fSL_fLNS_15FloatRoundStyleE2EEESK_S1X_JEEENSA_5SM1004TMEM4LOAD26SM100_TMEM_LOAD_16dp32b32xES17_NS18_IS1A_S1C_NSY_INSB_IJS1D_SG_EEENSB_IJSG_SD_EEEEEEENSA_39AutoVectorizingCopyWithAssumedAlignmentILi128EEENSA_14SM90_TMA_STOREES2D_S2F_S2F_EEEvvEEEEvNT_6ParamsE,@"STO_CUDA_ENTRY STV_DEFAULT"
_ZN7cutlass13device_kernelINS_4conv6kernel13ConvUniversalINS1_16ConvProblemShapeILNS1_8OperatorE2ELi2EEENS1_10collective14CollectiveConvINS1_47MainloopSm100TmaUmmaWarpSpecializedImplicitGemmILS5_2ELi17ELi2ELi1ELi2EN4cute5tupleIJNSA_1CILi1EEESD_SD_EEEEENSB_IJNSC_ILi64EEENSB_IJNSC_ILi128EEEEEENSB_IJSG_EEEEEENS_12float_e4m3_tESL_NSA_8TiledMMAINSA_8MMA_AtomIJNSA_10MMA_TraitsINSA_19SM100_MMA_F8F6F4_SSEJSL_SL_fSG_SH_NSA_17integral_constantINSA_4UMMA5MajorELSS_1EEEST_NSQ_INSR_7ScaleInELSU_0EEESV_EEEEEENSA_6LayoutISE_NSB_IJNSC_ILi0EEESZ_SZ_EEEEENSB_IJNSA_10UnderscoreES12_S12_EEEEENS7_6detail27Sm100ImplicitGemmTileTraitsINSA_13SM90_TMA_LOADENSA_14ComposedLayoutINSA_7SwizzleILi2ELi4ELi3EEENSA_18smem_ptr_flag_bitsILi8EEENSY_INSB_IJSG_NSC_ILi8EEEEEENSB_IJSD_SG_EEEEEEEvEENS16_INSA_20SM90_TMA_LOAD_IM2COLENS18_INS19_ILi3ELi4ELi3EEES1C_NSY_INSB_IJSH_S1D_EEENSB_IJSD_SH_EEEEEEEvEEEENS_8epilogue10collective18CollectiveEpilogueINS1R_23Sm100TmaWarpSpecializedILi2ELi2ELi32ELb0ELb0EEEJSK_NSB_IJNSY_ISG_SD_EES1W_EEESL_NSB_IJlNSB_IJSD_llEEESZ_EEESL_S1Z_NS1R_6fusion15FusionCallbacksIS1V_NS20_17LinearCombinationISL_fSL_fLNS_15FloatRoundStyleE2EEESK_S1X_JEEENSA_5SM1004TMEM4LOAD26SM100_TMEM_LOAD_16dp32b32xES17_NS18_IS1A_S1C_NSY_INSB_IJS1D_SG_EEENSB_IJSG_SD_EEEEEEENSA_39AutoVectorizingCopyWithAssumedAlignmentILi128EEENSA_14SM90_TMA_STOREES2D_S2F_S2F_EEEvvEEEEvNT_6ParamsE:
[----:B------:R-:W1:Y:S01]  /*0000*/  LDC R1, c[0x0][0x37c] ;  /* 0x0000df00ff017b82 */ /* 0x000e620000000800 */
[----:B------:R-:W2:Y:S01]  /*0010*/  S2R R92, SR_TID.X ;  /* 0x00000000005c7919 */ /* 0x000ea20000002100 */
[----:B------:R-:W3:Y:S01]  /*0020*/  LDCU.64 UR8, c[0x0][0x890] ;  /* 0x00011200ff0877ac */ /* 0x000ee20008000a00 */
[----:B-1----:R-:W-:Y:S01]  /*0030*/  VIADD R1, R1, 0xfffffff8 ;  /* 0xfffffff801017836 */ /* 0x002fe20000000000 */
[----:B------:R-:W-:Y:S02]  /*0040*/  PRMT R94, RZ, 0x7610, R94 ;  /* 0x00007610ff5e7816 */ /* 0x000fe4000000005e */
[----:B------:R-:W-:Y:S01]  /*0050*/  ELECT P3, URZ, PT ;  /* 0x0000000000ff782f */ /* 0x000fe20003860000 */
[----:B---3--:R-:W-:-:S04]  /*0060*/  UISETP.NE.U32.AND UP0, UPT, UR8, URZ, UPT ;  /* 0x000000ff0800728c */ /* 0x008fc8000bf05070 */
[----:B------:R-:W-:Y:S01]  /*0070*/  UISETP.NE.AND.EX UP0, UPT, UR9, URZ, UPT, UP0 ;  /* 0x000000ff0900728c */ /* 0x000fe2000bf05300 */
[----:B--2---:R-:W-:-:S05]  /*0080*/  SHF.R.U32.HI R95, RZ, 0x5, R92 ;  /* 0x00000005ff5f7819 */ /* 0x004fca000001165c */
[----:B------:R-:W1:Y:S02]  /*0090*/  SHFL.IDX PT, R0, R95, RZ, 0x1f ;  /* 0x00001fff5f007589 */ /* 0x000e6400000e0000 */
[----:B-1----:R-:W-:Y:S01]  /*00a0*/  R2UR UR18, R0 ;  /* 0x00000000001272ca */ /* 0x002fe200000e0000 */
[----:B------:R-:W-:-:S14]  /*00b0*/  BRA.U UP0, `(.L_x_0) ;  /* 0x0000000100307547 */ /* 0x000fdc000b800000 */
[----:B------:R-:W1:Y:S02]  /*00c0*/  LDCU.64 UR4, c[0x0][0x888] ;  /* 0x00011100ff0477ac */ /* 0x000e640008000a00 */
[----:B-1----:R-:W-:-:S04]  /*00d0*/  UISETP.NE.U32.AND UP0, UPT, UR4, URZ, UPT ;  /* 0x000000ff0400728c */ /* 0x002fc8000bf05070 */
[----:B------:R-:W-:-:S09]  /*00e0*/  UISETP.NE.AND.EX UP0, UPT, UR5, URZ, UPT, UP0 ;  /* 0x000000ff0500728c */ /* 0x000fd2000bf05300 */
[----:B------:R-:W-:Y:S05]  /*00f0*/  BRA.U !UP0, `(.L_x_1) ;  /* 0x0000000108147547 */ /* 0x000fea000b800000 */
[----:B------:R-:W1:Y:S01]  /*0100*/  LDC.64 R2, c[0x0][0x888] ;  /* 0x00022200ff027b82 */ /* 0x000e620000000a00 */
[----:B------:R-:W1:Y:S02]  /*0110*/  LDCU.64 UR4, c[0x0][0x358] ;  /* 0x00006b00ff0477ac */ /* 0x000e640008000a00 */
[----:B-1----:R1:W5:Y:S01]  /*0120*/  LDG.E R41, desc[UR4][R2.64] ;  /* 0x0000000402297981 */ /* 0x002362000c1e1900 */
[----:B------:R-:W-:Y:S01]  /*0130*/  HFMA2 R94, -RZ, RZ, 0, 5.9604644775390625e-08 ;  /* 0x00000001ff5e7431 */ /* 0x000fe200000001ff */
[----:B------:R-:W-:Y:S05]  /*0140*/  BRA `(.L_x_0) ;  /* 0x00000000000c7947 */ /* 0x000fea0003800000 */
.L_x_1:
[----:B------:R-:W1:Y:S01]  /*0150*/  LDCU UR4, c[0x0][0x880] ;  /* 0x00011000ff0477ac */ /* 0x000e620008000800 */
[----:B------:R-:W-:Y:S01]  /*0160*/  HFMA2 R94, -RZ, RZ, 0, 5.9604644775390625e-08 ;  /* 0x00000001ff5e7431 */ /* 0x000fe200000001ff */
[----:B-1----:R-:W-:-:S07]  /*0170*/  MOV R41, UR4 ;  /* 0x0000000400297c02 */ /* 0x002fce0008000f00 */
.L_x_0:
[----:B------:R-:W2:Y:S02]  /*0180*/  LDCU.64 UR4, c[0x0][0x8b0] ;  /* 0x00011600ff0477ac */ /* 0x000ea40008000a00 */
[----:B--2---:R-:W-:-:S04]  /*0190*/  UISETP.NE.U32.AND UP0, UPT, UR4, URZ, UPT ;  /* 0x000000ff0400728c */ /* 0x004fc8000bf05070 */
[----:B------:R-:W-:-:S09]  /*01a0*/  UISETP.NE.AND.EX UP0, UPT, UR5, URZ, UPT, UP0 ;  /* 0x000000ff0500728c */ /* 0x000fd2000bf05300 */
[----:B------:R-:W-:Y:S05]  /*01b0*/  BRA.U UP0, `(.L_x_2) ;  /* 0x0000000100287547 */ /* 0x000fea000b800000 */
[----:B------:R-:W2:Y:S02]  /*01c0*/  LDCU.64 UR4, c[0x0][0x8a8] ;  /* 0x00011500ff0477ac */ /* 0x000ea40008000a00 */
[----:B--2---:R-:W-:-:S04]  /*01d0*/  UISETP.NE.U32.AND UP0, UPT, UR4, URZ, UPT ;  /* 0x000000ff0400728c */ /* 0x004fc8000bf05070 */
[----:B------:R-:W-:-:S09]  /*01e0*/  UISETP.NE.AND.EX UP0, UPT, UR5, URZ, UPT, UP0 ;  /* 0x000000ff0500728c */ /* 0x000fd2000bf05300 */
[----:B------:R-:W-:Y:S05]  /*01f0*/  BRA.U !UP0, `(.L_x_3) ;  /* 0x0000000108107547 */ /* 0x000fea000b800000 */
[----:B------:R-:W2:Y:S01]  /*0200*/  LDC.64 R38, c[0x0][0x8a8] ;  /* 0x00022a00ff267b82 */ /* 0x000ea20000000a00 */
[----:B------:R-:W2:Y:S02]  /*0210*/  LDCU.64 UR4, c[0x0][0x358] ;  /* 0x00006b00ff0477ac */ /* 0x000ea40008000a00 */
[----:B--2---:R2:W5:Y:S01]  /*0220*/  LDG.E R38, desc[UR4][R38.64] ;  /* 0x0000000426267981 */ /* 0x004562000c1e1900 */
[----:B------:R-:W-:Y:S05]  /*0230*/  BRA `(.L_x_2) ;  /* 0x0000000000087947 */ /* 0x000fea0003800000 */
.L_x_3:
[----:B------:R-:W2:Y:S02]  /*0240*/  LDCU UR4, c[0x0][0x8a0] ;  /* 0x00011400ff0477ac */ /* 0x000ea40008000800 */
[----:B--2---:R-:W-:Y:S02]  /*0250*/  MOV R38, UR4 ;  /* 0x0000000400267c02 */ /* 0x004fe40008000f00 */
.L_x_2:
[----:B------:R-:W-:Y:S01]  /*0260*/  IMAD.U32 R0, RZ, RZ, UR18 ;  /* 0x00000012ff007e24 */ /* 0x000fe2000f8e00ff */
[----:B------:R-:W-:Y:S04]  /*0270*/  BSSY.RECONVERGENT B0, `(.L_x_4) ;  /* 0x000000c000007945 */ /* 0x000fe80003800200 */
[C---:B------:R-:W-:Y:S02]  /*0280*/  ISETP.NE.OR P1, PT, R0.reuse, 0x1, !P3 ;  /* 0x000000010000780c */ /* 0x040fe40005f25670 */
[----:B------:R-:W-:-:S11]  /*0290*/  ISETP.NE.OR P0, PT, R0, 0x3, !P3 ;  /* 0x000000030000780c */ /* 0x000fd60005f05670 */
[----:B------:R-:W-:Y:S05]  /*02a0*/  @P1 BRA `(.L_x_5) ;  /* 0x0000000000201947 */ /* 0x000fea0003800000 */
[----:B------:R-:W3:Y:S02]  /*02b0*/  LDCU.64 UR4, c[0x0][0x348] ;  /* 0x00006900ff0477ac */ /* 0x000ee40008000a00 */
[----:B---3--:R-:W-:Y:S02]  /*02c0*/  UIADD3 UR6, UP1, UPT, UR4, 0x80, URZ ;  /* 0x0000008004067890 */ /* 0x008fe4000ff3e0ff */
[----:B------:R-:W-:Y:S02]  /*02d0*/  UIADD3 UR4, UP0, UPT, UR4, 0x180, URZ ;  /* 0x0000018004047890 */ /* 0x000fe4000ff1e0ff */
[----:B------:R-:W-:Y:S02]  /*02e0*/  UIADD3.X UR7, UPT, UPT, URZ, UR5, URZ, UP1, !UPT ;  /* 0x00000005ff077290 */ /* 0x000fe40008ffe4ff */
[----:B------:R-:W-:-:S07]  /*02f0*/  UIADD3.X UR5, UPT, UPT, URZ, UR5, URZ, UP0, !UPT ;  /* 0x00000005ff057290 */ /* 0x000fce00087fe4ff */
[----:B------:R3:W-:Y:S02]  /*0300*/  UTMACCTL.PF [UR6] ;  /* 0x00000000060079b9 */ /* 0x0007e40008040000 */
[----:B------:R3:W-:Y:S02]  /*0310*/  UTMACCTL.PF [UR4] ;  /* 0x00000000040079b9 */ /* 0x0007e40008040000 */
[----:B---3--:R-:W-:Y:S01]  /*0320*/  NOP ;  /* 0x0000000000007918 */ /* 0x008fe20000000000 */
.L_x_5:
[----:B------:R-:W-:Y:S05]  /*0330*/  BSYNC.RECONVERGENT B0 ;  /* 0x0000000000007941 */ /* 0x000fea0003800200 */
.L_x_4:
[----:B------:R-:W-:Y:S04]  /*0340*/  BSSY.RECONVERGENT B0, `(.L_x_6) ;  /* 0x000000a000007945 */ /* 0x000fe80003800200 */
        /* <DEDUP_REMOVED lines=9> */
.L_x_7:
[----:B------:R-:W-:Y:S05]  /*03e0*/  BSYNC.RECONVERGENT B0 ;  /* 0x0000000000007941 */ /* 0x000fea0003800200 */
.L_x_6:
[----:B------:R-:W3:Y:S01]  /*03f0*/  LDCU.64 UR4, c[0x0][0x888] ;  /* 0x00011100ff0477ac */ /* 0x000ee20008000a00 */
[----:B------:R-:W-:Y:S02]  /*0400*/  UISETP.EQ.U32.AND UP2, UPT, UR8, URZ, UPT ;  /* 0x000000ff0800728c */ /* 0x000fe4000bf42070 */
[----:B------:R-:W-:Y:S02]  /*0410*/  UPLOP3.LUT UP3, UPT, UPT, UPT, UPT, 0x80, 0x8 ;  /* 0x000000000008789c */ /* 0x000fe40003f6f070 */
[----:B---3--:R-:W-:-:S04]  /*0420*/  UISETP.NE.U32.AND UP0, UPT, UR4, URZ, UPT ;  /* 0x000000ff0400728c */ /* 0x008fc8000bf05070 */
[----:B------:R-:W-:-:S04]  /*0430*/  UISETP.NE.AND.EX UP1, UPT, UR5, URZ, UPT, UP0 ;  /* 0x000000ff0500728c */ /* 0x000fc8000bf25300 */
[----:B------:R-:W-:-:S04]  /*0440*/  UISETP.EQ.OR.EX UP4, UPT, UR9, URZ, !UP1, UP2 ;  /* 0x000000ff0900728c */ /* 0x000fc8000cf82720 */
[----:B------:R-:W-:-:S06]  /*0450*/  UP2UR UR4, UPR, URZ, 0x10 ;  /* 0x00000010ff047883 */ /* 0x000fcc0008000000 */
[----:B------:R-:W-:Y:S01]  /*0460*/  MOV R97, UR4 ;  /* 0x0000000400617c02 */ /* 0x000fe20008000f00 */
[----:B------:R-:W-:Y:S06]  /*0470*/  BRA.U !UP4, `(.L_x_8) ;  /* 0x000000010c207547 */ /* 0x000fec000b800000 */
[----:B------:R-:W-:Y:S01]  /*0480*/  UISETP.NE.U32.AND UP2, UPT, UR8, URZ, UPT ;  /* 0x000000ff0800728c */ /* 0x000fe2000bf45070 */
[----:B-----5:R-:W-:Y:S01]  /*0490*/  FSETP.NEU.AND P0, PT, R41, RZ, PT ;  /* 0x000000ff2900720b */ /* 0x020fe20003f0d000 */
[----:B------:R-:W-:Y:S02]  /*04a0*/  USEL UR4, URZ, 0xffffffff, UP1 ;  /* 0xffffffffff047887 */ /* 0x000fe40008800000 */
[----:B------:R-:W-:-:S10]  /*04b0*/  UISETP.NE.AND.EX UP2, UPT, UR9, URZ, UPT, UP2 ;  /* 0x000000ff0900728c */ /* 0x000fd4000bf45320 */
[----:B------:R-:W-:Y:S01]  /*04c0*/  VOTEU.ANY UP0, P0 ;  /* 0x0000000000ff7886 */ /* 0x000fe20000000100 */
[----:B------:R-:W-:-:S04]  /*04d0*/  @!UP2 USEL UR4, URZ, 0xffffffff, UP0 ;  /* 0xffffffffff04a887 */ /* 0x000fc80008000000 */
[----:B------:R-:W-:-:S04]  /*04e0*/  ULOP3.LUT UR4, UR4, 0x1, URZ, 0xc0, !UPT ;  /* 0x0000000104047892 */ /* 0x000fc8000f8ec0ff */
[----:B------:R-:W-:-:S11]  /*04f0*/  UISETP.NE.U32.AND UP3, UPT, UR4, 0x1, UPT ;  /* 0x000000010400788c */ /* 0x000fd6000bf65070 */
.L_x_8:
[----:B-1----:R-:W1:Y:S01]  /*0500*/  SHFL.IDX PT, R2, R95, RZ, 0x1f ;  /* 0x00001fff5f027589 */ /* 0x002e6200000e0000 */
[----:B------:R-:W-:-:S04]  /*0510*/  UISETP.NE.AND UP0, UPT, UR18, 0x2, UPT ;  /* 0x000000021200788c */ /* 0x000fc8000bf05270 */
[----:B------:R-:W-:Y:S01]  /*0520*/  USEL UR49, URZ, 0x1, UP0 ;  /* 0x00000001ff317887 */ /* 0x000fe20008000000 */
[----:B-1----:R-:W-:-:S13]  /*0530*/  ISETP.NE.AND P0, PT, R2, RZ, PT ;  /* 0x000000ff0200720c */ /* 0x002fda0003f05270 */
[----:B------:R-:W-:Y:S05]  /*0540*/  @P0 BRA `(.L_x_9) ;  /* 0x0000000000bc0947 */ /* 0x000fea0003800000 */
[----:B------:R-:W-:Y:S01]  /*0550*/  ELECT P0, URZ, PT ;  /* 0x0000000000ff782f */ /* 0x000fe20003800000 */
[----:B------:R-:W-:-:S12]  /*0560*/  BSSY.RECONVERGENT B0, `(.L_x_9) ;  /* 0x000002d000007945 */ /* 0x000fd80003800200 */
[----:B------:R-:W-:Y:S05]  /*0570*/  @!P0 BRA `(.L_x_10) ;  /* 0x0000000000ac8947 */ /* 0x000fea0003800000 */
[----:B------:R-:W1:Y:S01]  /*0580*/  S2UR UR4, SR_CgaCtaId ;  /* 0x00000000000479c3 */ /* 0x000e620000008800 */
[----:B------:R-:W-:Y:S01]  /*0590*/  UMOV UR5, 0x400 ;  /* 0x0000040000057882 */ /* 0x000fe20000000000 */
[----:B------:R-:W-:Y:S02]  /*05a0*/  UMOV UR6, 0x1 ;  /* 0x0000000100067882 */ /* 0x000fe40000000000 */
[----:B------:R-:W-:-:S04]  /*05b0*/  UIADD3 UR6, UPT, UPT, -UR6, 0x100000, URZ ;  /* 0x0010000006067890 */ /* 0x000fc8000fffe1ff */
[----:B------:R-:W-:Y:S02]  /*05c0*/  USHF.L.U32 UR7, UR6, 0xb, URZ ;  /* 0x0000000b06077899 */ /* 0x000fe400080006ff */
[----:B------:R-:W-:Y:S02]  /*05d0*/  USHF.L.U32 UR6, UR6, 0x1, URZ ;  /* 0x0000000106067899 */ /* 0x000fe400080006ff */
[----:B-1----:R-:W-:Y:S01]  /*05e0*/  ULEA UR4, UR4, UR5, 0x18 ;  /* 0x0000000504047291 */ /* 0x002fe2000f8ec0ff */
[----:B------:R-:W1:Y:S11]  /*05f0*/  FENCE.VIEW.ASYNC.S ;  /* 0x00000000000073c6 */ /* 0x000e760000000000 */
[----:B-1----:R1:W3:Y:S01]  /*0600*/  SYNCS.EXCH.64 URZ, [UR4], UR6 ;  /* 0x0000000604ff75b2 */ /* 0x0022e20008000100 */
[----:B------:R1:W4:Y:S01]  /*0610*/  SYNCS.EXCH.64 URZ, [UR4+0x88], UR6 ;  /* 0x0000880604ff75b2 */ /* 0x0003220008000100 */
[----:B------:R1:W1:Y:S01]  /*0620*/  SYNCS.EXCH.64 URZ, [UR4+0x8], UR6 ;  /* 0x0000080604ff75b2 */ /* 0x0002620008000100 */
        /* <DEDUP_REMOVED lines=31> */
[----:B---34-:R-:W-:Y:S01]  /*0820*/  NOP ;  /* 0x0000000000007918 */ /* 0x018fe20000000000 */
.L_x_10:
[----:B-1----:R-:W-:Y:S05]  /*0830*/  BSYNC.RECONVERGENT B0 ;  /* 0x0000000000007941 */ /* 0x002fea0003800200 */
.L_x_9:
[----:B------:R-:W1:Y:S01]  /*0840*/  SHFL.IDX PT, R2, R95, RZ, 0x1f ;  /* 0x00001fff5f027589 */ /* 0x000e6200000e0000 */
[----:B------:R-:W-:Y:S01]  /*0850*/  NOP ;  /* 0x0000000000007918 */ /* 0x000fe20000000000 */
[----:B-1----:R-:W-:-:S13]  /*0860*/  ISETP.NE.AND P0, PT, R2, 0x1, PT ;  /* 0x000000010200780c */ /* 0x002fda0003f05270 */
[----:B------:R-:W-:Y:S05]  /*0870*/  @P0 BRA `(.L_x_11) ;  /* 0x0000000000480947 */ /* 0x000fea0003800000 */
[----:B------:R-:W1:Y:S01]  /*0880*/  S2UR UR4, SR_CgaCtaId ;  /* 0x00000000000479c3 */ /* 0x000e620000008800 */
[----:B------:R-:W-:Y:S01]  /*0890*/  UMOV UR5, 0x400 ;  /* 0x0000040000057882 */ /* 0x000fe20000000000 */
[----:B------:R-:W-:Y:S01]  /*08a0*/  UMOV UR8, 0x20 ;  /* 0x0000002000087882 */ /* 0x000fe20000000000 */
[----:B------:R-:W-:Y:S01]  /*08b0*/  UMOV UR6, 0x80 ;  /* 0x0000008000067882 */ /* 0x000fe20000000000 */
[----:B------:R-:W-:-:S04]  /*08c0*/  UIADD3 UR8, UPT, UPT, -UR8, 0x100000, URZ ;  /* 0x0010000008087890 */ /* 0x000fc8000fffe1ff */
[----:B------:R-:W-:Y:S02]  /*08d0*/  USHF.L.U32 UR9, UR8, 0xb, URZ ;  /* 0x0000000b08097899 */ /* 0x000fe400080006ff */
[----:B------:R-:W-:Y:S02]  /*08e0*/  USHF.L.U32 UR8, UR8, 0x1, URZ ;  /* 0x0000000108087899 */ /* 0x000fe400080006ff */
[----:B------:R-:W-:-:S04]  /*08f0*/  UIADD3 UR6, UPT, UPT, -UR6, 0x100000, URZ ;  /* 0x0010000006067890 */ /* 0x000fc8000fffe1ff */
[----:B------:R-:W-:Y:S02]  /*0900*/  USHF.L.U32 UR7, UR6, 0xb, URZ ;  /* 0x0000000b06077899 */ /* 0x000fe400080006ff */
[----:B------:R-:W-:Y:S01]  /*0910*/  USHF.L.U32 UR6, UR6, 0x1, URZ ;  /* 0x0000000106067899 */ /* 0x000fe200080006ff */
[----:B------:R-:W-:Y:S01]  /*0920*/  ELECT P0, URZ, PT ;  /* 0x0000000000ff782f */ /* 0x000fe20003800000 */
[----:B-1----:R-:W-:Y:S01]  /*0930*/  ULEA UR4, UR4, UR5, 0x18 ;  /* 0x0000000504047291 */ /* 0x002fe2000f8ec0ff */
[----:B------:R-:W1:Y:S11]  /*0940*/  FENCE.VIEW.ASYNC.S ;  /* 0x00000000000073c6 */ /* 0x000e760000000000 */
[----:B-1----:R1:W3:Y:S01]  /*0950*/  SYNCS.EXCH.64 URZ, [UR4+0x110], UR8 ;  /* 0x0001100804ff75b2 */ /* 0x0022e20008000100 */
[----:B------:R1:W4:Y:S01]  /*0960*/  SYNCS.EXCH.64 URZ, [UR4+0x120], UR6 ;  /* 0x0001200604ff75b2 */ /* 0x0003220008000100 */
[----:B------:R1:W1:Y:S01]  /*0970*/  SYNCS.EXCH.64 URZ, [UR4+0x118], UR8 ;  /* 0x0001180804ff75b2 */ /* 0x0002620008000100 */
[----:B------:R1:W1:Y:S01]  /*0980*/  SYNCS.EXCH.64 URZ, [UR4+0x128], UR6 ;  /* 0x0001280604ff75b2 */ /* 0x0002620008000100 */
[----:B------:R-:W-:Y:S01]  /*0990*/  NOP ;  /* 0x0000000000007918 */ /* 0x000fe20000000000 */
.L_x_11:
[----:B------:R-:W2:Y:S01]  /*09a0*/  SHFL.IDX PT, R2, R95, RZ, 0x1f ;  /* 0x00001fff5f027589 */ /* 0x000ea200000e0000 */
[----:B------:R-:W-:Y:S01]  /*09b0*/  NOP ;  /* 0x0000000000007918 */ /* 0x000fe20000000000 */
[----:B--2---:R-:W-:-:S13]  /*09c0*/  ISETP.NE.AND P0, PT, R2, 0x3, PT ;  /* 0x000000030200780c */ /* 0x004fda0003f05270 */
[----:B------:R-:W-:Y:S05]  /*09d0*/  @P0 BRA `(.L_x_12) ;  /* 0x0000000000300947 */ /* 0x000fea0003800000 */
[----:B-1----:R-:W1:Y:S01]  /*09e0*/  S2UR UR6, SR_CgaCtaId ;  /* 0x00000000000679c3 */ /* 0x002e620000008800 */
[----:B------:R-:W-:Y:S01]  /*09f0*/  UMOV UR4, 0x400 ;  /* 0x0000040000047882 */ /* 0x000fe20000000000 */
[----:B------:R-:W-:Y:S01]  /*0a00*/  UMOV UR5, 0x20 ;  /* 0x0000002000057882 */ /* 0x000fe20000000000 */
[----:B------:R-:W-:Y:S01]  /*0a10*/  ELECT P0, URZ, PT ;  /* 0x0000000000ff782f */ /* 0x000fe20003800000 */
[----:B-1----:R-:W-:Y:S02]  /*0a20*/  ULEA UR6, UR6, UR4, 0x18 ;  /* 0x0000000406067291 */ /* 0x002fe4000f8ec0ff */
[----:B------:R-:W-:-:S04]  /*0a30*/  UIADD3 UR4, UPT, UPT, -UR5, 0x100000, URZ ;  /* 0x0010000005047890 */ /* 0x000fc8000fffe1ff */
[----:B------:R-:W-:Y:S02]  /*0a40*/  USHF.L.U32 UR5, UR4, 0xb, URZ ;  /* 0x0000000b04057899 */ /* 0x000fe400080006ff */
[----:B------:R-:W-:Y:S01]  /*0a50*/  USHF.L.U32 UR4, UR4, 0x1, URZ ;  /* 0x0000000104047899 */ /* 0x000fe200080006ff */
[----:B------:R-:W1:Y:S11]  /*0a60*/  FENCE.VIEW.ASYNC.S ;  /* 0x00000000000073c6 */ /* 0x000e760000000000 */
[----:B-1----:R2:W1:Y:S01]  /*0a70*/  SYNCS.EXCH.64 URZ, [UR6+0x130], UR4 ;  /* 0x0001300406ff75b2 */ /* 0x0024620008000100 */
[----:B------:R2:W1:Y:S02]  /*0a80*/  SYNCS.EXCH.64 URZ, [UR6+0x138], UR4 ;  /* 0x0001380406ff75b2 */ /* 0x0004640008000100 */
[----:B--2---:R-:W-:Y:S01]  /*0a90*/  NOP ;  /* 0x0000000000007918 */ /* 0x004fe20000000000 */
.L_x_12:
[----:B------:R-:W2:Y:S01]  /*0aa0*/  SHFL.IDX PT, R2, R95, RZ, 0x1f ;  /* 0x00001fff5f027589 */ /* 0x000ea200000e0000 */
[----:B------:R-:W-:Y:S01]  /*0ab0*/  NOP ;  /* 0x0000000000007918 */ /* 0x000fe20000000000 */
[----:B--2---:R-:W-:-:S13]  /*0ac0*/  ISETP.NE.AND P0, PT, R2, 0x4, PT ;  /* 0x000000040200780c */ /* 0x004fda0003f05270 */
[----:B------:R-:W-:Y:S05]  /*0ad0*/  @P0 BRA `(.L_x_13) ;  /* 0x0000000000440947 */ /* 0x000fea0003800000 */
[----:B-1----:R-:W1:Y:S01]  /*0ae0*/  S2UR UR6, SR_CgaCtaId ;  /* 0x00000000000679c3 */ /* 0x002e620000008800 */
[----:B------:R-:W-:Y:S01]  /*0af0*/  UMOV UR4, 0x100 ;  /* 0x0000010000047882 */ /* 0x000fe20000000000 */
[----:B------:R-:W-:Y:S01]  /*0b00*/  UMOV UR5, 0x400 ;  /* 0x0000040000057882 */ /* 0x000fe20000000000 */
[----:B------:R-:W-:Y:S01]  /*0b10*/  USEL UR4, UR4, 0xe0, UP3 ;  /* 0x000000e004047887 */ /* 0x000fe20009800000 */
[----:B------:R-:W-:Y:S01]  /*0b20*/  UMOV UR8, 0x1 ;  /* 0x0000000100087882 */ /* 0x000fe20000000000 */
[----:B------:R-:W-:Y:S01]  /*0b30*/  ELECT P0, URZ, PT ;  /* 0x0000000000ff782f */ /* 0x000fe20003800000 */
[----:B------:R-:W-:-:S04]  /*0b40*/  UIADD3 UR8, UPT, UPT, -UR8, 0x100000, URZ ;  /* 0x0010000008087890 */ /* 0x000fc8000fffe1ff */
[----:B------:R-:W-:Y:S02]  /*0b50*/  USHF.L.U32 UR9, UR8, 0xb, URZ ;  /* 0x0000000b08097899 */ /* 0x000fe400080006ff */
[----:B------:R-:W-:Y:S02]  /*0b60*/  USHF.L.U32 UR8, UR8, 0x1, URZ ;  /* 0x0000000108087899 */ /* 0x000fe400080006ff */
[----:B-1----:R-:W-:Y:S02]  /*0b70*/  ULEA UR6, UR6, UR5, 0x18 ;  /* 0x0000000506067291 */ /* 0x002fe4000f8ec0ff */
[----:B------:R-:W-:-:S04]  /*0b80*/  UIADD3 UR4, UPT, UPT, -UR4, 0x100000, URZ ;  /* 0x0010000004047890 */ /* 0x000fc8000fffe1ff */
[----:B------:R-:W-:Y:S02]  /*0b90*/  USHF.L.U32 UR5, UR4, 0xb, URZ ;  /* 0x0000000b04057899 */ /* 0x000fe400080006ff */
[----:B------:R-:W-:Y:S01]  /*0ba0*/  USHF.L.U32 UR4, UR4, 0x1, URZ ;  /* 0x0000000104047899 */ /* 0x000fe200080006ff */
[----:B------:R-:W1:Y:S03]  /*0bb0*/  FENCE.VIEW.ASYNC.S ;  /* 0x00000000000073c6 */ /* 0x000e660000000000 */
[----:B-1----:R2:W1:Y:S08]  /*0bc0*/  SYNCS.EXCH.64 URZ, [UR6+0x140], UR8 ;  /* 0x0001400806ff75b2 */ /* 0x0024700008000100 */
[----:B------:R2:W1:Y:S02]  /*0bd0*/  SYNCS.EXCH.64 URZ, [UR6+0x148], UR4 ;  /* 0x0001480406ff75b2 */ /* 0x0004640008000100 */
[----:B--2---:R-:W-:Y:S01]  /*0be0*/  NOP ;  /* 0x0000000000007918 */ /* 0x004fe20000000000 */
.L_x_13:
[----:B------:R-:W2:Y:S01]  /*0bf0*/  SHFL.IDX PT, R2, R95, RZ, 0x1f ;  /* 0x00001fff5f027589 */ /* 0x000ea200000e0000 */
[----:B------:R-:W1:Y:S01]  /*0c00*/  S2UR UR29, SR_CTAID.X ;  /* 0x00000000001d79c3 */ /* 0x000e620000002500 */
[----:B------:R-:W-:-:S07]  /*0c10*/  NOP ;  /* 0x0000000000007918 */ /* 0x000fce0000000000 */
[----:B------:R-:W1:Y:S01]  /*0c20*/  S2UR UR26, SR_CTAID.Y ;  /* 0x00000000001a79c3 */ /* 0x000e620000002600 */
[----:B--2---:R-:W-:-:S13]  /*0c30*/  ISETP.NE.AND P0, PT, R2, 0x5, PT ;  /* 0x000000050200780c */ /* 0x004fda0003f05270 */
[----:B-1----:R-:W-:Y:S05]  /*0c40*/  @P0 BRA `(.L_x_14) ;  /* 0x0000000000480947 */ /* 0x002fea0003800000 */
        /* <DEDUP_REMOVED lines=13> */
[----:B-1----:R1:W2:Y:S01]  /*0d20*/  SYNCS.EXCH.64 URZ, [UR4+0x150], UR8 ;  /* 0x0001500804ff75b2 */ /* 0x0022a20008000100 */
[----:B------:R1:W1:Y:S01]  /*0d30*/  SYNCS.EXCH.64 URZ, [UR4+0x160], UR6 ;  /* 0x0001600604ff75b2 */ /* 0x0002620008000100 */
[----:B------:R1:W1:Y:S01]  /*0d40*/  SYNCS.EXCH.64 URZ, [UR4+0x158], UR8 ;  /* 0x0001580804ff75b2 */ /* 0x0002620008000100 */
[----:B------:R1:W1:Y:S01]  /*0d50*/  SYNCS.EXCH.64 URZ, [UR4+0x168], UR6 ;  /* 0x0001680604ff75b2 */ /* 0x0002620008000100 */
[----:B------:R-:W-:Y:S01]  /*0d60*/  NOP ;  /* 0x0000000000007918 */ /* 0x000fe20000000000 */
.L_x_14:
[----:B------:R-:W-:-:S05]  /*0d70*/  CS2R.32 R86, SR_CgaSize ;  /* 0x0000000000567805 */ /* 0x000fca0000008a00 */
[----:B------:R-:W-:-:S05]  /*0d80*/  IMAD R86, R86, -0xa0, RZ ;  /* 0xffffff6056567824 */ /* 0x000fca00078e02ff */
[----:B------:R-:W-:-:S14]  /*0d90*/  R2UR UR5, R86 ;  /* 0x00000000560572ca */ /* 0x000fdc00000e0000 */
[----:B------:R-:W3:Y:S01]  /*0da0*/  LDCU UR5, c[0x0][UR5+0x2b0] ;  /* 0x00005600050577ac */ /* 0x000ee20008000800 */
[----:B------:R-:W-:Y:S02]  /*0db0*/  I2FP.F32.U32 R5, UR29 ;  /* 0x0000001d00057c45 */ /* 0x000fe40008201000 */
[----:B------:R-:W-:-:S05]  /*0dc0*/  CS2R.32 R3, SR_CgaSize ;  /* 0x0000000000037805 */ /* 0x000fca0000008a00 */
[----:B------:R-:W-:-:S06]  /*0dd0*/  IMAD R3, R3, -0xa0, RZ ;  /* 0xffffff6003037824 */ /* 0x000fcc00078e02ff */
[----:B------:R-:W4:Y:S01]  /*0de0*/  LDC R3, c[0x0][R3+0x2a0] ;  /* 0x0000a80003037b82 */ /* 0x000f220000000800 */
[----:B------:R-:W-:Y:S02]  /*0df0*/  I2FP.F32.U32 R4, UR26 ;  /* 0x0000001a00047c45 */ /* 0x000fe40008201000 */
[----:B------:R-:W-:-:S05]  /*0e00*/  CS2R.32 R86, SR_CgaSize ;  /* 0x0000000000567805 */ /* 0x000fca0000008a00 */
[----:B------:R-:W-:-:S05]  /*0e10*/  IMAD R86, R86, -0xa0, RZ ;  /* 0xffffff6056567824 */ /* 0x000fca00078e02ff */
[----:B-1----:R-:W-:-:S14]  /*0e20*/  R2UR UR4, R86 ;  /* 0x00000000560472ca */ /* 0x002fdc00000e0000 */
[----:B------:R-:W1:Y:S01]  /*0e30*/  LDCU UR4, c[0x0][UR4+0x2b4] ;  /* 0x00005680040477ac */ /* 0x000e620008000800 */
[----:B------:R-:W-:Y:S01]  /*0e40*/  NOP ;  /* 0x0000000000007918 */ /* 0x000fe20000000000 */
[----:B------:R-:W2:Y:S01]  /*0e50*/  LDCU UR19, c[0x0][0xb24] ;  /* 0x00016480ff1377ac */ /* 0x000ea20008000800 */
[----:B------:R-:W-:-:S05]  /*0e60*/  CS2R.32 R2, SR_CgaSize ;  /* 0x0000000000027805 */ /* 0x000fca0000008a00 */
[----:B------:R-:W-:-:S06]  /*0e70*/  IMAD R2, R2, -0xa0, RZ ;  /* 0xffffff6002027824 */ /* 0x000fcc00078e02ff */
[----:B------:R-:W4:Y:S01]  /*0e80*/  LDC R2, c[0x0][R2+0x2a4] ;  /* 0x0000a90002027b82 */ /* 0x000f220000000800 */
[----:B---3--:R-:W-:-:S07]  /*0e90*/  FMUL R5, R5, UR5 ;  /* 0x0000000505057c20 */ /* 0x008fce0008400000 */
[----:B------:R-:W3:Y:S01]  /*0ea0*/  S2UR UR50, SR_CTAID.Z ;  /* 0x00000000003279c3 */ /* 0x000ee20000002700 */
[----:B-1----:R-:W-:Y:S01]  /*0eb0*/  FMUL R4, R4, UR4 ;  /* 0x0000000404047c20 */ /* 0x002fe20008400000 */
[----:B------:R-:W1:Y:S01]  /*0ec0*/  F2I.U32.TRUNC.NTZ R86, R5 ;  /* 0x0000000500567305 */ /* 0x000e62000020f000 */
[----:B--2---:R-:W-:-:S07]  /*0ed0*/  UISETP.GE.AND UP0, UPT, UR19, 0x1, UPT ;  /* 0x000000011300788c */ /* 0x004fce000bf06270 */
[----:B------:R-:W2:Y:S01]  /*0ee0*/  F2I.U32.TRUNC.NTZ R73, R4 ;  /* 0x0000000400497305 */ /* 0x000ea2000020f000 */
[----:B-1----:R-:W-:-:S05]  /*0ef0*/  IADD3 R86, PT, PT, -R86, RZ, RZ ;  /* 0x000000ff56567210 */ /* 0x002fca0007ffe1ff */
[----:B----4-:R-:W-:Y:S01]  /*0f00*/  IMAD R86, R3, R86, UR29 ;  /* 0x0000001d03567e24 */ /* 0x010fe2000f8e0256 */
[----:B--2---:R-:W-:-:S05]  /*0f10*/  IADD3 R73, PT, PT, -R73, RZ, RZ ;  /* 0x000000ff49497210 */ /* 0x004fca0007ffe1ff */
[----:B------:R-:W-:Y:S01]  /*0f20*/  IMAD R73, R2, R73, UR26 ;  /* 0x0000001a02497e24 */ /* 0x000fe2000f8e0249 */
[----:B------:R-:W-:Y:S06]  /*0f30*/  BAR.SYNC.DEFER_BLOCKING 0x0 ;  /* 0x0000000000007b1d */ /* 0x000fec0000010000 */
[----:B---3--:R-:W-:Y:S05]  /*0f40*/  BRA.U !UP0, `(.L_x_15) ;  /* 0x0000000108d47547 */ /* 0x008fea000b800000 */
[----:B------:R-:W1:Y:S01]  /*0f50*/  LDCU.128 UR20, c[0x0][0xb10] ;  /* 0x00016200ff1477ac */ /* 0x000e620008000c00 */
[----:B------:R-:W2:Y:S01]  /*0f60*/  LDCU UR6, c[0x0][0x370] ;  /* 0x00006e00ff0677ac */ /* 0x000ea20008000800 */
[----:B------:R-:W3:Y:S01]  /*0f70*/  LDCU UR4, c[0x0][0x374] ;  /* 0x00006e80ff0477ac */ /* 0x000ee20008000800 */
[----:B------:R-:W4:Y:S01]  /*0f80*/  LDCU UR24, c[0x0][0xb0c] ;  /* 0x00016180ff1877ac */ /* 0x000f220008000800 */
[----:B------:R-:W4:Y:S01]  /*0f90*/  LDCU UR5, c[0x0][0xb20] ;  /* 0x00016400ff0577ac */ /* 0x000f220008000800 */
[----:B------:R-:W4:Y:S01]  /*0fa0*/  LDCU.64 UR16, c[0x0][0xb28] ;  /* 0x00016500ff1077ac */ /* 0x000f220008000a00 */
[----:B-1----:R-:W-:Y:S02]  /*0fb0*/  UISETP.NE.AND UP0, UPT, UR22, 0x1, UPT ;  /* 0x000000011600788c */ /* 0x002fe4000bf05270 */
[----:B---3--:R-:W-:Y:S02]  /*0fc0*/  UIMAD.WIDE.U32 UR8, UR4, UR23, URZ ;  /* 0x00000017040872a5 */ /* 0x008fe4000f8e00ff */
[----:B--2---:R-:W-:-:S02]  /*0fd0*/  UIMAD.WIDE.U32 UR10, UR6, UR20, URZ ;  /* 0x00000014060a72a5 */ /* 0x004fc4000f8e00ff */
[----:B----4-:R-:W-:Y:S02]  /*0fe0*/  UISETP.NE.AND UP2, UPT, UR24, 0x1, UPT ;  /* 0x000000011800788c */ /* 0x010fe4000bf45270 */
[----:B------:R-:W-:Y:S01]  /*0ff0*/  UISETP.NE.AND UP4, UPT, UR19, 0x1, UPT ;  /* 0x000000011300788c */ /* 0x000fe2000bf85270 */
[----:B------:R-:W-:Y:S02]  /*1000*/  UMOV UR8, UR9 ;  /* 0x0000000900087c82 */ /* 0x000fe40008000000 */
[----:B------:R-:W-:Y:S01]  /*1010*/  UMOV UR10, UR11 ;  /* 0x0000000b000a7c82 */ /* 0x000fe20008000000 */
[----:B------:R-:W-:Y:S02]  /*1020*/  @UP0 USHF.R.U32.HI UR4, URZ, UR5, UR8 ;  /* 0x00000005ff040299 */ /* 0x000fe40008011608 */
[----:B------:R-:W-:Y:S02]  /*1030*/  UIMAD.WIDE.U32 UR12, UR26, UR23, URZ ;  /* 0x000000171a0c72a5 */ /* 0x000fe4000f8e00ff */
[----:B------:R-:W-:-:S02]  /*1040*/  UIMAD.WIDE.U32 UR8, UR4, UR16, URZ ;  /* 0x00000010040872a5 */ /* 0x000fc4000f8e00ff */
[----:B------:R-:W-:Y:S02]  /*1050*/  @UP2 USHF.R.U32.HI UR6, URZ, UR21, UR10 ;  /* 0x00000015ff062299 */ /* 0x000fe4000801160a */
[----:B------:R-:W-:Y:S02]  /*1060*/  UIMAD.WIDE.U32 UR14, UR29, UR20, URZ ;  /* 0x000000141d0e72a5 */ /* 0x000fe4000f8e00ff */
[----:B------:R-:W-:Y:S01]  /*1070*/  UIMAD.WIDE.U32 UR10, UR6, UR16, URZ ;  /* 0x00000010060a72a5 */ /* 0x000fe2000f8e00ff */
[----:B------:R-:W-:Y:S01]  /*1080*/  UMOV UR12, UR13 ;  /* 0x0000000d000c7c82 */ /* 0x000fe20008000000 */
[----:B------:R-:W-:Y:S01]  /*1090*/  UMOV UR8, UR9 ;  /* 0x0000000900087c82 */ /* 0x000fe20008000000 */
[----:B------:R-:W-:Y:S02]  /*10a0*/  USHF.R.U32.HI UR12, URZ, UR5, UR12 ;  /* 0x00000005ff0c7299 */ /* 0x000fe4000801160c */
[----:B------:R-:W-:Y:S01]  /*10b0*/  @UP4 USHF.R.U32.HI UR4, URZ, UR17, UR8 ;  /* 0x00000011ff044299 */ /* 0x000fe20008011608 */
[----:B------:R-:W-:Y:S01]  /*10c0*/  UMOV UR14, UR15 ;  /* 0x0000000f000e7c82 */ /* 0x000fe20008000000 */
[----:B------:R-:W-:Y:S01]  /*10d0*/  UMOV UR10, UR11 ;  /* 0x0000000b000a7c82 */ /* 0x000fe20008000000 */
[----:B------:R-:W-:-:S02]  /*10e0*/  USHF.R.U32.HI UR14, URZ, UR21, UR14 ;  /* 0x00000015ff0e7299 */ /* 0x000fc4000801160e */
[----:B------:R-:W-:Y:S02]  /*10f0*/  USEL UR5, UR26, UR12, !UP0 ;  /* 0x0000000c1a057287 */ /* 0x000fe4000c000000 */
[----:B------:R-:W-:Y:S02]  /*1100*/  @UP4 USHF.R.U32.HI UR6, URZ, UR17, UR10 ;  /* 0x00000011ff064299 */ /* 0x000fe4000801160a */
[----:B------:R-:W-:Y:S02]  /*1110*/  UIMAD UR7, UR4, UR19, URZ ;  /* 0x00000013040772a4 */ /* 0x000fe4000f8e02ff */
[----:B------:R-:W-:Y:S02]  /*1120*/  USEL UR4, UR29, UR14, !UP2 ;  /* 0x0000000e1d047287 */ /* 0x000fe4000d000000 */
[----:B------:R-:W-:Y:S02]  /*1130*/  UIMAD UR10, UR6, UR19, URZ ;  /* 0x00000013060a72a4 */ /* 0x000fe4000f8e02ff */
[----:B------:R-:W-:-:S02]  /*1140*/  UISETP.GE.AND UP0, UPT, UR5, UR7, UPT ;  /* 0x000000070500728c */ /* 0x000fc4000bf06270 */
[----:B------:R-:W-:Y:S02]  /*1150*/  UIMAD.WIDE.U32 UR8, UR5, UR16, URZ ;  /* 0x00000010050872a5 */ /* 0x000fe4000f8e00ff */
[----:B------:R-:W-:Y:S02]  /*1160*/  UISETP.GE.OR UP0, UPT, UR4, UR10, UP0 ;  /* 0x0000000a0400728c */ /* 0x000fe40008706670 */
[----:B------:R-:W-:Y:S02]  /*1170*/  UIMAD.WIDE.U32 UR10, UR4, UR16, URZ ;  /* 0x00000010040a72a5 */ /* 0x000fe4000f8e00ff */
[----:B------:R-:W-:Y:S01]  /*1180*/  UIADD3 UR10, UPT, UPT, -UR4, URZ, URZ ;  /* 0x000000ff040a7290 */ /* 0x000fe2000fffe1ff */
[----:B------:R-:W-:Y:S01]  /*1190*/  UMOV UR8, UR9 ;  /* 0x0000000900087c82 */ /* 0x000fe20008000000 */
[----:B------:R-:W-:Y:S02]  /*11a0*/  UIADD3 UR9, UPT, UPT, -UR5, URZ, URZ ;  /* 0x000000ff05097290 */ /* 0x000fe4000fffe1ff */
[----:B------:R-:W-:-:S03]  /*11b0*/  USHF.R.U32.HI UR8, URZ, UR17, UR8 ;  /* 0x00000011ff087299 */ /* 0x000fc60008011608 */
[----:B------:R-:W-:Y:S01]  /*11c0*/  @!UP0 UMOV UR7, UR11 ;  /* 0x0000000b00078c82 */ /* 0x000fe20008000000 */
[----:B------:R-:W-:Y:S02]  /*11d0*/  UIMAD UR26, UR22, UR9, UR26 ;  /* 0x00000009161a72a4 */ /* 0x000fe4000f8e021a */
[----:B------:R-:W-:Y:S02]  /*11e0*/  USEL UR8, UR5, UR8, !UP4 ;  /* 0x0000000805087287 */ /* 0x000fe4000e000000 */
[----:B------:R-:W-:Y:S02]  /*11f0*/  @!UP0 USHF.R.U32.HI UR7, URZ, UR17, UR7 ;  /* 0x00000011ff078299 */ /* 0x000fe40008011607 */
[----:B------:R-:W-:Y:S02]  /*1200*/  UIADD3 UR9, UPT, UPT, -UR8, URZ, URZ ;  /* 0x000000ff08097290 */ /* 0x000fe4000fffe1ff */
[----:B------:R-:W-:Y:S02]  /*1210*/  @!UP0 USEL UR7, UR4, UR7, !UP4 ;  /* 0x0000000704078287 */ /* 0x000fe4000e000000 */
[----:B------:R-:W-:-:S02]  /*1220*/  UIMAD UR9, UR19, UR9, UR5 ;  /* 0x00000009130972a4 */ /* 0x000fc4000f8e0205 */
[----:B------:R-:W-:Y:S02]  /*1230*/  @!UP0 UIADD3 UR8, UPT, UPT, UR8, -UR7, URZ ;  /* 0x8000000708088290 */ /* 0x000fe4000fffe0ff */
[----:B------:R-:W-:Y:S02]  /*1240*/  @!UP0 UIMAD UR7, UR9, UR6, UR7 ;  /* 0x00000006090782a4 */ /* 0x000fe4000f8e0207 */
[----:B------:R-:W-:Y:S02]  /*1250*/  @!UP0 UIMAD UR5, UR8, UR19, UR4 ;  /* 0x00000013080582a4 */ /* 0x000fe4000f8e0204 */
[----:B------:R-:W-:Y:S02]  /*1260*/  UIMAD UR6, UR24, UR10, UR29 ;  /* 0x0000000a180672a4 */ /* 0x000fe4000f8e021d */
[----:B------:R-:W-:Y:S01]  /*1270*/  UIMAD UR26, UR5, UR22, UR26 ;  /* 0x00000016051a72a4 */ /* 0x000fe2000f8e021a */
[----:B------:R-:W-:Y:S02]  /*1280*/  @!UP0 UMOV UR4, UR7 ;  /* 0x0000000700048c82 */ /* 0x000fe40008000000 */
[----:B------:R-:W-:-:S12]  /*1290*/  UIMAD UR29, UR4, UR24, UR6 ;  /* 0x00000018041d72a4 */ /* 0x000fd8000f8e0206 */
.L_x_15:
[----:B------:R-:W1:Y:S02]  /*12a0*/  LDCU UR4, c[0x0][0xb30] ;  /* 0x00016600ff0477ac */ /* 0x000e640008000800 */
[----:B-1----:R-:W-:-:S09]  /*12b0*/  UISETP.NE.AND UP0, UPT, UR4, 0x1, UPT ;  /* 0x000000010400788c */ /* 0x002fd2000bf05270 */
[----:B------:R-:W-:Y:S05]  /*12c0*/  BRA.U UP0, `(.L_x_16) ;  /* 0x0000000100447547 */ /* 0x000fea000b800000 */
[----:B------:R-:W1:Y:S01]  /*12d0*/  LDCU.128 UR8, c[0x0][0xb10] ;  /* 0x00016200ff0877ac */ /* 0x000e620008000c00 */
[----:B------:R-:W2:Y:S01]  /*12e0*/  LDCU UR12, c[0x0][0xb0c] ;  /* 0x00016180ff0c77ac */ /* 0x000ea20008000800 */
[----:B------:R-:W3:Y:S01]  /*12f0*/  LDCU UR13, c[0x0][0xb20] ;  /* 0x00016400ff0d77ac */ /* 0x000ee20008000800 */
[----:B-1----:R-:W-:Y:S02]  /*1300*/  UIMAD.WIDE.U32 UR6, UR29, UR8, URZ ;  /* 0x000000081d0672a5 */ /* 0x002fe4000f8e00ff */
[----:B------:R-:W-:Y:S02]  /*1310*/  UIMAD.WIDE.U32 UR4, UR26, UR11, URZ ;  /* 0x0000000b1a0472a5 */ /* 0x000fe4000f8e00ff */
[----:B--2---:R-:W-:Y:S02]  /*1320*/  UISETP.NE.AND UP2, UPT, UR12, 0x1, UPT ;  /* 0x000000010c00788c */ /* 0x004fe4000bf45270 */
[----:B------:R-:W-:Y:S01]  /*1330*/  UISETP.NE.AND UP0, UPT, UR10, 0x1, UPT ;  /* 0x000000010a00788c */ /* 0x000fe2000bf05270 */
[----:B------:R-:W-:-:S02]  /*1340*/  UMOV UR6, UR7 ;  /* 0x0000000700067c82 */ /* 0x000fc40008000000 */
[----:B------:R-:W-:Y:S01]  /*1350*/  UMOV UR4, UR5 ;  /* 0x0000000500047c82 */ /* 0x000fe20008000000 */
[----:B------:R-:W-:Y:S02]  /*1360*/  USHF.R.U32.HI UR6, URZ, UR9, UR6 ;  /* 0x00000009ff067299 */ /* 0x000fe40008011606 */
[----:B---3--:R-:W-:Y:S02]  /*1370*/  USHF.R.U32.HI UR4, URZ, UR13, UR4 ;  /* 0x0000000dff047299 */ /* 0x008fe40008011604 */
[----:B------:R-:W-:Y:S02]  /*1380*/  USEL UR5, UR29, UR6, !UP2 ;  /* 0x000000061d057287 */ /* 0x000fe4000d000000 */
[----:B------:R-:W-:-:S04]  /*1390*/  USEL UR4, UR26, UR4, !UP0 ;  /* 0x000000041a047287 */ /* 0x000fc8000c000000 */
[----:B------:R-:W-:Y:S02]  /*13a0*/  UIADD3 UR6, UPT, UPT, UR5, -UR4, URZ ;  /* 0x8000000405067290 */ /* 0x000fe4000fffe0ff */
[----:B------:R-:W-:Y:S02]  /*13b0*/  UIADD3 UR4, UPT, UPT, -UR5, UR4, URZ ;  /* 0x0000000405047290 */ /* 0x000fe4000fffe1ff */
[----:B------:R-:W-:Y:S02]  /*13c0*/  UIMAD UR26, UR6, UR10, UR26 ;  /* 0x0000000a061a72a4 */ /* 0x000fe4000f8e021a */
[----:B------:R-:W-:-:S12]  /*13d0*/  UIMAD UR29, UR4, UR12, UR29 ;  /* 0x0000000c041d72a4 */ /* 0x000fd8000f8e021d */
.L_x_16:
[----:B------:R-:W-:Y:S01]  /*13e0*/  BAR.SYNC.DEFER_BLOCKING 0x0 ;  /* 0x0000000000007b1d */ /* 0x000fe20000010000 */
[----:B------:R-:W-:Y:S01]  /*13f0*/  UISETP.NE.AND UP0, UPT, UR18, 0x2, UPT ;  /* 0x000000021200788c */ /* 0x000fe2000bf05270 */
[----:B------:R-:W-:Y:S02]  /*1400*/  ISETP.NE.OR P3, PT, R0, 0x2, !P3 ;  /* 0x000000020000780c */ /* 0x000fe40005f65670 */
[----:B------:R-:W-:Y:S02]  /*1410*/  LOP3.LUT R0, R92, 0x1f, RZ, 0xc0, !PT ;  /* 0x0000001f5c007812 */ /* 0x000fe400078ec0ff */
[----:B------:R-:W1:Y:S04]  /*1420*/  LDCU UR39, c[0x0][0xb24] ;  /* 0x00016480ff2777ac */ /* 0x000e680008000800 */
[----:B------:R-:W-:Y:S05]  /*1430*/  BRA.U UP0, `(.L_x_17) ;  /* 0x0000002100447547 */ /* 0x000fea000b800000 */
[----:B------:R-:W2:Y:S01]  /*1440*/  LDCU UR7, c[0x0][0x390] ;  /* 0x00007200ff0777ac */ /* 0x000ea20008000800 */
[----:B------:R-:W-:Y:S01]  /*1450*/  PLOP3.LUT P1, PT, PT, PT, UP3, 0x80, 0x8 ;  /* 0x000000000008781c */ /* 0x000fe20003f2f038 */
[----:B------:R-:W-:Y:S01]  /*1460*/  IMAD.MOV.U32 R2, RZ, RZ, RZ ;  /* 0x000000ffff027224 */ /* 0x000fe200078e00ff */
[----:B------:R-:W-:Y:S01]  /*1470*/  ISETP.EQ.OR P2, PT, R0, RZ, P3 ;  /* 0x000000ff0000720c */ /* 0x000fe20001f42670 */
[----:B------:R-:W3:Y:S01]  /*1480*/  LDCU UR6, c[0x0][0x5c0] ;  /* 0x0000b800ff0677ac */ /* 0x000ee20008000800 */
[----:B------:R-:W-:Y:S01]  /*1490*/  PLOP3.LUT P1, PT, P1, PT, PT, 0x8, 0x80 ;  /* 0x000000000080781c */ /* 0x000fe20000f2e170 */
[----:B------:R-:W4:Y:S01]  /*14a0*/  LDCU UR51, c[0x0][0x370] ;  /* 0x00006e00ff3377ac */ /* 0x000f220008000800 */
[----:B------:R-:W1:Y:S01]  /*14b0*/  LDCU.64 UR44, c[0x0][0x348] ;  /* 0x00006900ff2c77ac */ /* 0x000e620008000a00 */
[----:B------:R-:W1:Y:S01]  /*14c0*/  LDCU UR50, c[0x0][0x374] ;  /* 0x00006e80ff3277ac */ /* 0x000e620008000800 */
[----:B--2---:R-:W-:Y:S02]  /*14d0*/  UIADD3 UR5, UPT, UPT, UR7, 0x3f, URZ ;  /* 0x0000003f07057890 */ /* 0x004fe4000fffe0ff */
[----:B---3--:R-:W-:-:S02]  /*14e0*/  UIADD3 UR6, UPT, UPT, UR6, 0x7f, URZ ;  /* 0x0000007f06067890 */ /* 0x008fc4000fffe0ff */
[----:B------:R-:W-:Y:S02]  /*14f0*/  USHF.R.S32.HI UR4, URZ, 0x1f, UR5 ;  /* 0x0000001fff047899 */ /* 0x000fe40008011405 */
[----:B------:R-:W-:Y:S02]  /*1500*/  UIADD3 UR55, UPT, UPT, UR7, 0x7e, URZ ;  /* 0x0000007e07377890 */ /* 0x000fe4000fffe0ff */
[----:B------:R-:W-:Y:S02]  /*1510*/  ULEA.HI UR4, UR4, UR5, URZ, 0x6 ;  /* 0x0000000504047291 */ /* 0x000fe4000f8f30ff */
[----:B------:R-:W-:Y:S02]  /*1520*/  UIADD3 UR5, UPT, UPT, UR7, -0x1, URZ ;  /* 0xffffffff07057890 */ /* 0x000fe4000fffe0ff */
[----:B------:R-:W-:Y:S02]  /*1530*/  USHF.R.S32.HI UR53, URZ, 0x6, UR4 ;  /* 0x00000006ff357899 */ /* 0x000fe40008011404 */
[----:B------:R-:W-:-:S02]  /*1540*/  UISETP.GE.U32.AND UP1, UPT, UR5, -0x7f, UPT ;  /* 0xffffff810500788c */ /* 0x000fc4000bf26070 */
[----:B------:R-:W-:Y:S02]  /*1550*/  UISETP.LT.U32.AND UP0, UPT, UR53, 0x11, UPT ;  /* 0x000000113500788c */ /* 0x000fe4000bf01070 */
[----:B------:R-:W-:Y:S02]  /*1560*/  USHF.R.S32.HI UR4, URZ, 0x1f, UR6 ;  /* 0x0000001fff047899 */ /* 0x000fe40008011406 */
[----:B------:R-:W-:Y:S02]  /*1570*/  USEL UR52, UR53, 0x11, UP0 ;  /* 0x0000001135347887 */ /* 0x000fe40008000000 */
[----:B------:R-:W-:Y:S02]  /*1580*/  ULEA.HI UR4, UR4, UR6, URZ, 0x7 ;  /* 0x0000000604047291 */ /* 0x000fe4000f8f38ff */
[----:B------:R-:W-:Y:S02]  /*1590*/  UIADD3 UR37, UPT, UPT, UR52, -0x1, URZ ;  /* 0xffffffff34257890 */ /* 0x000fe4000fffe0ff */
[----:B------:R-:W-:-:S02]  /*15a0*/  @UP1 UIADD3 UR37, UPT, UPT, UR52, URZ, URZ ;  /* 0x000000ff34251290 */ /* 0x000fc4000fffe0ff */
[----:B------:R-:W-:Y:S02]  /*15b0*/  USHF.R.S32.HI UR49, URZ, 0x7, UR4 ;  /* 0x00000007ff317899 */ /* 0x000fe40008011404 */
[----:B------:R-:W-:Y:S02]  /*15c0*/  UIADD3 UR54, UPT, UPT, UR53, -UR52, URZ ;  /* 0x8000003435367290 */ /* 0x000fe4000fffe0ff */
[----:B------:R-:W-:Y:S01]  /*15d0*/  UIADD3 UR37, UPT, UPT, UR37, 0x1, URZ ;  /* 0x0000000125257890 */ /* 0x000fe2000fffe0ff */
[----:B------:R-:W-:Y:S01]  /*15e0*/  UMOV UR22, 0x1 ;  /* 0x0000000100167882 */ /* 0x000fe20000000000 */
[----:B-1--4-:R-:W-:-:S10]  /*15f0*/  UMOV UR32, URZ ;  /* 0x000000ff00207c82 */ /* 0x012fd40008000000 */
.L_x_33:
[----:B------:R-:W-:Y:S01]  /*1600*/  IMAD.U32 R4, RZ, RZ, UR49 ;  /* 0x00000031ff047e24 */ /* 0x000fe2000f8e00ff */
[----:B------:R-:W1:Y:S04]  /*1610*/  LDCU UR35, c[0x0][0x5c4] ;  /* 0x0000b880ff2377ac */ /* 0x000e680008000800 */
[-C--:B------:R-:W-:Y:S01]  /*1620*/  IABS R0, R4.reuse ;  /* 0x0000000400007213 */ /* 0x080fe20000000000 */
[----:B------:R-:W-:Y:S01]  /*1630*/  UMOV UR23, 0x400 ;  /* 0x0000040000177882 */ /* 0x000fe20000000000 */
[----:B------:R-:W-:Y:S01]  /*1640*/  IABS R4, R4 ;  /* 0x0000000400047213 */ /* 0x000fe20000000000 */
[----:B------:R-:W-:Y:S01]  /*1650*/  USHF.L.U32 UR42, UR29, 0x6, URZ ;  /* 0x000000061d2a7899 */ /* 0x000fe200080006ff */
[----:B------:R-:W-:Y:S01]  /*1660*/  R2UR UR6, R0 ;  /* 0x00000000000672ca */ /* 0x000fe200000e0000 */
[----:B------:R-:W-:Y:S01]  /*1670*/  UMOV UR15, URZ ;  /* 0x000000ff000f7c82 */ /* 0x000fe20008000000 */
[----:B-1----:R-:W-:-:S11]  /*1680*/  IMAD.U32 R3, RZ, RZ, UR35 ;  /* 0x00000023ff037e24 */ /* 0x002fd6000f8e00ff */
[----:B------:R-:W1:Y:S08]  /*1690*/  I2F.RP R6, UR6 ;  /* 0x0000000600067d06 */ /* 0x000e700008209400 */
[----:B-1----:R-:W1:Y:S02]  /*16a0*/  MUFU.RCP R5, R6 ;  /* 0x0000000600057308 */ /* 0x002e640000001000 */
[----:B-1----:R-:W-:-:S06]  /*16b0*/  VIADD R5, R5, 0xffffffe ;  /* 0x0ffffffe05057836 */ /* 0x002fcc0000000000 */
[----:B------:R-:W1:Y:S02]  /*16c0*/  F2I.FTZ.U32.TRUNC.NTZ R0, R5 ;  /* 0x0000000500007305 */ /* 0x000e64000021f000 */
[----:B-1----:R-:W-:Y:S02]  /*16d0*/  R2UR UR5, R0 ;  /* 0x00000000000572ca */ /* 0x002fe400000e0000 */
[----:B------:R-:W-:Y:S01]  /*16e0*/  IABS R0, R3 ;  /* 0x0000000300007213 */ /* 0x000fe20000000000 */
[----:B------:R-:W-:-:S03]  /*16f0*/  IMAD.U32 R3, RZ, RZ, UR26 ;  /* 0x0000001aff037e24 */ /* 0x000fc6000f8e00ff */
[----:B------:R-:W-:Y:S01]  /*1700*/  R2UR UR8, R0 ;  /* 0x00000000000872ca */ /* 0x000fe200000e0000 */
[----:B------:R-:W-:Y:S01]  /*1710*/  IMAD.MOV R0, RZ, RZ, -R4 ;  /* 0x000000ffff007224 */ /* 0x000fe200078e0a04 */
[----:B------:R-:W-:-:S04]  /*1720*/  IABS R3, R3 ;  /* 0x0000000300037213 */ /* 0x000fc80000000000 */
[----:B------:R-:W-:Y:S01]  /*1730*/  R2UR UR9, R3 ;  /* 0x00000000030972ca */ /* 0x000fe200000e0000 */
[----:B------:R-:W-:-:S04]  /*1740*/  UIADD3 UR4, UPT, UPT, URZ, -UR5, URZ ;  /* 0x80000005ff047290 */ /* 0x000fc8000fffe0ff */
[----:B------:R-:W-:Y:S02]  /*1750*/  UIMAD UR7, UR4, UR6, URZ ;  /* 0x00000006040772a4 */ /* 0x000fe4000f8e02ff */
[----:B------:R-:W1:Y:S01]  /*1760*/  I2F.RP R3, UR8 ;  /* 0x0000000800037d06 */ /* 0x000e620008209400 */
[----:B------:R-:W-:Y:S02]  /*1770*/  UMOV UR4, URZ ;  /* 0x000000ff00047c82 */ /* 0x000fe40008000000 */
[----:B------:R-:W-:Y:S02]  /*1780*/  UIMAD.WIDE.U32 UR4, UR5, UR7, UR4 ;  /* 0x00000007050472a5 */ /* 0x000fe4000f8e0004 */
[----:B------:R-:W-:-:S05]  /*1790*/  R2UR UR7, R0 ;  /* 0x00000000000772ca */ /* 0x000fca00000e0000 */
[----:B------:R-:W-:Y:S02]  /*17a0*/  UMOV UR4, UR5 ;  /* 0x0000000500047c82 */ /* 0x000fe40008000000 */
[----:B------:R-:W-:Y:S01]  /*17b0*/  UIMAD.WIDE.U32 UR4, UR4, UR9, URZ ;  /* 0x00000009040472a5 */ /* 0x000fe2000f8e00ff */
[----:B-1----:R-:W1:Y:S06]  /*17c0*/  MUFU.RCP R0, R3 ;  /* 0x0000000300007308 */ /* 0x002e6c0000001000 */
[----:B------:R-:W-:Y:S02]  /*17d0*/  UMOV UR4, UR5 ;  /* 0x0000000500047c82 */ /* 0x000fe40008000000 */
[----:B------:R-:W-:Y:S01]  /*17e0*/  UIMAD UR5, UR4, UR7, UR9 ;  /* 0x00000007040572a4 */ /* 0x000fe2000f8e0209 */
[----:B------:R-:W2:Y:S03]  /*17f0*/  S2UR UR7, SR_CgaCtaId ;  /* 0x00000000000779c3 */ /* 0x000ea60000008800 */
[----:B------:R-:W-:Y:S01]  /*1800*/  UISETP.GT.U32.AND UP0, UPT, UR6, UR5, UPT ;  /* 0x000000050600728c */ /* 0x000fe2000bf04070 */
[----:B-1----:R-:W-:-:S02]  /*1810*/  VIADD R0, R0, 0xffffffe ;  /* 0x0ffffffe00007836 */ /* 0x002fc40000000000 */
[----:B------:R-:W-:-:S08]  /*1820*/  IMAD.U32 R3, RZ, RZ, UR22 ;  /* 0x00000016ff037e24 */ /* 0x000fd0000f8e00ff */
[----:B------:R-:W-:Y:S01]  /*1830*/  @!UP0 UIADD3 UR5, UPT, UPT, UR5, -UR6, URZ ;  /* 0x8000000605058290 */ /* 0x000fe2000fffe0ff */
[----:B------:R-:W1:Y:S01]  /*1840*/  F2I.FTZ.U32.TRUNC.NTZ R0, R0 ;  /* 0x0000000000007305 */ /* 0x000e62000021f000 */
[----:B------:R-:W-:Y:S01]  /*1850*/  @!UP0 UIADD3 UR4, UPT, UPT, UR4, 0x1, URZ ;  /* 0x0000000104048890 */ /* 0x000fe2000fffe0ff */
[----:B------:R-:W-:Y:S01]  /*1860*/  SHF.L.U32 R3, R3, 0x1f, RZ ;  /* 0x0000001f03037819 */ /* 0x000fe200000006ff */
[----:B------:R-:W-:Y:S02]  /*1870*/  UISETP.GE.U32.AND UP1, UPT, UR5, UR6, UPT ;  /* 0x000000060500728c */ /* 0x000fe4000bf26070 */
[----:B------:R-:W-:Y:S02]  /*1880*/  ULOP3.LUT UR5, UR26, UR49, URZ, 0x3c, !UPT ;  /* 0x000000311a057292 */ /* 0x000fe4000f8e3cff */
[----:B--2---:R-:W-:Y:S02]  /*1890*/  ULEA UR23, UR7, UR23, 0x18 ;  /* 0x0000001707177291 */ /* 0x004fe4000f8ec0ff */
[----:B------:R-:W-:-:S02]  /*18a0*/  UISETP.GE.AND UP0, UPT, UR5, URZ, UPT ;  /* 0x000000ff0500728c */ /* 0x000fc4000bf06270 */
[----:B------:R-:W-:-:S03]  /*18b0*/  ULEA UR7, UR32, UR23, 0x3 ;  /* 0x0000001720077291 */ /* 0x000fc6000f8e18ff */
[----:B------:R-:W-:Y:S01]  /*18c0*/  @UP1 UIADD3 UR4, UPT, UPT, UR4, 0x1, URZ ;  /* 0x0000000104041890 */ /* 0x000fe2000fffe0ff */
[----:B-1----:R-:W-:Y:S01]  /*18d0*/  R2UR UR5, R0 ;  /* 0x00000000000572ca */ /* 0x002fe200000e0000 */
[----:B------:R-:W-:-:S05]  /*18e0*/  UISETP.NE.AND UP1, UPT, UR49, URZ, UPT ;  /* 0x000000ff3100728c */ /* 0x000fca000bf25270 */
[----:B------:R-:W-:Y:S01]  /*18f0*/  UMOV UR6, UR4 ;  /* 0x0000000400067c82 */ /* 0x000fe20008000000 */
[----:B------:R1:W2:Y:S01]  /*1900*/  SYNCS.PHASECHK.TRANS64.TRYWAIT P0, [UR7+0x88], R3 ;  /* 0x00008803ff0075a7 */ /* 0x0002a20008001107 */
[----:B------:R-:W-:-:S04]  /*1910*/  @!UP0 UIADD3 UR6, UPT, UPT, -UR6, URZ, URZ ;  /* 0x000000ff06068290 */ /* 0x000fc8000fffe1ff */
[----:B------:R-:W-:Y:S02]  /*1920*/  @!UP1 ULOP3.LUT UR6, URZ, UR49, URZ, 0x33, !UPT ;  /* 0x00000031ff069292 */ /* 0x000fe4000f8e33ff */
[----:B------:R-:W-:-:S04]  /*1930*/  UIADD3 UR4, UPT, UPT, URZ, -UR5, URZ ;  /* 0x80000005ff047290 */ /* 0x000fc8000fffe0ff */
[----:B------:R-:W-:Y:S01]  /*1940*/  IMAD.U32 R0, RZ, RZ, UR6 ;  /* 0x00000006ff007e24 */ /* 0x000fe2000f8e00ff */
[----:B------:R-:W-:-:S03]  /*1950*/  UIMAD UR7, UR4, UR8, URZ ;  /* 0x00000008040772a4 */ /* 0x000fc6000f8e02ff */
[----:B------:R-:W-:Y:S01]  /*1960*/  UMOV UR4, URZ ;  /* 0x000000ff00047c82 */ /* 0x000fe20008000000 */
[----:B------:R-:W-:Y:S01]  /*1970*/  IABS R0, R0 ;  /* 0x0000000000007213 */ /* 0x000fe20000000000 */
[----:B------:R-:W-:-:S03]  /*1980*/  UIMAD.WIDE.U32 UR4, UR5, UR7, UR4 ;  /* 0x00000007050472a5 */ /* 0x000fc6000f8e0004 */
[----:B------:R-:W-:-:S04]  /*1990*/  R2UR UR9, R0 ;  /* 0x00000000000972ca */ /* 0x000fc800000e0000 */
[----:B------:R-:W-:-:S09]  /*19a0*/  UMOV UR4, UR5 ;  /* 0x0000000500047c82 */ /* 0x000fd20008000000 */
[----:B------:R-:W-:-:S07]  /*19b0*/  UIMAD.WIDE.U32 UR4, UR4, UR9, URZ ;  /* 0x00000009040472a5 */ /* 0x000fce000f8e00ff */
[----:B------:R-:W-:Y:S02]  /*19c0*/  UMOV UR4, UR5 ;  /* 0x0000000500047c82 */ /* 0x000fe40008000000 */
[----:B------:R-:W-:-:S04]  /*19d0*/  UIADD3 UR5, UPT, UPT, -UR4, URZ, URZ ;  /* 0x000000ff04057290 */ /* 0x000fc8000fffe1ff */
[----:B------:R-:W-:-:S04]  /*19e0*/  UIMAD UR5, UR8, UR5, UR9 ;  /* 0x00000005080572a4 */ /* 0x000fc8000f8e0209 */
[----:B------:R-:W-:-:S11]  /*19f0*/  UISETP.GT.U32.AND UP0, UPT, UR8, UR5, UPT ;  /* 0x000000050800728c */ /* 0x000fd6000bf04070 */
[----:B------:R-:W-:Y:S02]  /*1a00*/  @!UP0 UIADD3 UR5, UPT, UPT, UR5, -UR8, URZ ;  /* 0x8000000805058290 */ /* 0x000fe4000fffe0ff */
[----:B------:R-:W-:Y:S02]  /*1a10*/  @!UP0 UIADD3 UR4, UPT, UPT, UR4, 0x1, URZ ;  /* 0x0000000104048890 */ /* 0x000fe4000fffe0ff */
[----:B------:R-:W-:Y:S02]  /*1a20*/  UISETP.GE.U32.AND UP1, UPT, UR5, UR8, UPT ;  /* 0x000000080500728c */ /* 0x000fe4000bf26070 */
[----:B------:R-:W-:-:S04]  /*1a30*/  ULOP3.LUT UR5, UR6, UR35, URZ, 0x3c, !UPT ;  /* 0x0000002306057292 */ /* 0x000fc8000f8e3cff */
[----:B------:R-:W-:-:S05]  /*1a40*/  UISETP.GE.AND UP0, UPT, UR5, URZ, UPT ;  /* 0x000000ff0500728c */ /* 0x000fca000bf06270 */
[----:B------:R-:W-:Y:S02]  /*1a50*/  @UP1 UIADD3 UR4, UPT, UPT, UR4, 0x1, URZ ;  /* 0x0000000104041890 */ /* 0x000fe4000fffe0ff */
[----:B------:R-:W-:-:S05]  /*1a60*/  UISETP.NE.AND UP1, UPT, UR35, URZ, UPT ;  /* 0x000000ff2300728c */ /* 0x000fca000bf25270 */
[----:B------:R-:W-:Y:S01]  /*1a70*/  UMOV UR34, UR4 ;  /* 0x0000000400227c82 */ /* 0x000fe20008000000 */
[----:B------:R-:W-:Y:S02]  /*1a80*/  UIADD3 UR4, UPT, UPT, -UR6, URZ, URZ ;  /* 0x000000ff06047290 */ /* 0x000fe4000fffe1ff */
[----:B------:R-:W-:Y:S02]  /*1a90*/  @!UP0 UIADD3 UR34, UPT, UPT, -UR34, URZ, URZ ;  /* 0x000000ff22228290 */ /* 0x000fe4000fffe1ff */
[----:B------:R-:W-:Y:S02]  /*1aa0*/  UISETP.GE.U32.AND UP0, UPT, UR55, 0x7f, UPT ;  /* 0x0000007f3700788c */ /* 0x000fe4000bf06070 */
[----:B------:R-:W-:Y:S02]  /*1ab0*/  @!UP1 ULOP3.LUT UR34, URZ, UR35, URZ, 0x33, !UPT ;  /* 0x00000023ff229292 */ /* 0x000fe4000f8e33ff */
[----:B------:R-:W-:Y:S02]  /*1ac0*/  UIMAD UR4, UR49, UR4, UR26 ;  /* 0x00000004310472a4 */ /* 0x000fe4000f8e021a */
[----:B------:R-:W-:-:S02]  /*1ad0*/  UIADD3 UR5, UPT, UPT, -UR34, URZ, URZ ;  /* 0x000000ff22057290 */ /* 0x000fc4000fffe1ff */
[----:B------:R-:W-:Y:S02]  /*1ae0*/  USHF.L.U32 UR10, UR4, 0x7, URZ ;  /* 0x00000007040a7899 */ /* 0x000fe400080006ff */
[----:B------:R-:W-:Y:S01]  /*1af0*/  UIMAD UR35, UR35, UR5, UR6 ;  /* 0x00000005232372a4 */ /* 0x000fe2000f8e0206 */
[----:B-12---:R-:W-:Y:S11]  /*1b00*/  BRA.U !UP0, `(.L_x_18) ;  /* 0x0000000508147547 */ /* 0x006ff6000b800000 */
[----:B------:R-:W1:Y:S01]  /*1b10*/  LDCU.64 UR30, c[0x0][0x5b0] ;  /* 0x0000b600ff1e77ac */ /* 0x000e620008000a00 */
[----:B------:R-:W1:Y:S01]  /*1b20*/  LDCU.64 UR28, c[0x0][0x5d8] ;  /* 0x0000bb00ff1c77ac */ /* 0x000e620008000a00 */
[----:B------:R-:W2:Y:S01]  /*1b30*/  LDCU UR19, c[0x0][0x598] ;  /* 0x0000b300ff1377ac */ /* 0x000ea20008000800 */
[----:B------:R-:W3:Y:S01]  /*1b40*/  LDCU UR18, c[0x0][0x58c] ;  /* 0x0000b180ff1277ac */ /* 0x000ee20008000800 */
[----:B------:R-:W4:Y:S01]  /*1b50*/  LDCU UR21, c[0x0][0x59c] ;  /* 0x0000b380ff1577ac */ /* 0x000f220008000800 */
[----:B------:R-:W2:Y:S01]  /*1b60*/  LDCU UR20, c[0x0][0x5a0] ;  /* 0x0000b400ff1477ac */ /* 0x000ea20008000800 */
[----:B------:R-:W2:Y:S01]  /*1b70*/  LDCU.64 UR16, c[0x0][0x590] ;  /* 0x0000b200ff1077ac */ /* 0x000ea20008000a00 */
[----:B------:R-:W2:Y:S01]  /*1b80*/  LDCU.64 UR6, c[0x0][0x5b8] ;  /* 0x0000b700ff0677ac */ /* 0x000ea20008000a00 */
[----:B------:R-:W2:Y:S01]  /*1b90*/  LDCU.64 UR4, c[0x0][0x5d0] ;  /* 0x0000ba00ff0477ac */ /* 0x000ea20008000a00 */
[----:B-1----:R-:W-:Y:S02]  /*1ba0*/  UIMAD UR30, UR35, UR30, UR28 ;  /* 0x0000001e231e72a4 */ /* 0x002fe4000f8e021c */
[----:B------:R-:W-:Y:S01]  /*1bb0*/  UIMAD UR29, UR34, UR31, UR29 ;  /* 0x0000001f221d72a4 */ /* 0x000fe2000f8e021d */
[----:B------:R-:W-:Y:S01]  /*1bc0*/  UMOV UR14, URZ ;  /* 0x000000ff000e7c82 */ /* 0x000fe20008000000 */
[----:B---34-:R-:W-:-:S10]  /*1bd0*/  UMOV UR11, UR32 ;  /* 0x00000020000b7c82 */ /* 0x018fd40008000000 */
.L_x_23:
[----:B------:R-:W-:Y:S01]  /*1be0*/  @!P3 MOV R3, 0x3000 ;  /* 0x000030000003b802 */ /* 0x000fe20000000f00 */
[----:B------:R-:W-:Y:S01]  /*1bf0*/  ULEA UR41, UR11, UR23, 0x3 ;  /* 0x000000170b297291 */ /* 0x000fe2000f8e18ff */
[----:B---3--:R-:W-:Y:S11]  /*1c00*/  @P0 BRA `(.L_x_19) ;  /* 0x0000000000100947 */ /* 0x008ff60003800000 */
[----:B------:R-:W-:Y:S04]  /*1c10*/  MOV R0, UR22 ;  /* 0x0000001600007c02 */ /* 0x000fe80008000f00 */
[----:B------:R-:W-:Y:S04]  /*1c20*/  SHF.L.U32 R5, R0, 0x1f, RZ ;  /* 0x0000001f00057819 */ /* 0x000fe800000006ff */
[----:B------:R-:W1:Y:S02]  /*1c30*/  SYNCS.PHASECHK.TRANS64.TRYWAIT P0, [UR41+0x88], R5 ;  /* 0x00008805ff0075a7 */ /* 0x000e640008001129 */
[----:B-1----:R-:W-:Y:S05]  /*1c40*/  @!P0 BRA `(.L_x_20) ;  /* 0x0000006c00088947 */ /* 0x002fea0003800000 */
.L_x_19:
[----:B------:R3:W-:Y:S01]  /*1c50*/  @!P3 SYNCS.ARRIVE.TRANS64 RZ, [UR41], R3 ;  /* 0x00000003ffffb9a7 */ /* 0x0007e20008000029 */
[----:B------:R-:W-:Y:S04]  /*1c60*/  BSSY.RECONVERGENT B0, `(.L_x_21) ;  /* 0x0000003000007945 */ /* 0x000fe80003800200 */
[----:B------:R-:W-:Y:S05]  /*1c70*/  @P2 BRA `(.L_x_22) ;  /* 0x0000000000042947 */ /* 0x000fea0003800000 */
[----:B--2---:R-:W-:Y:S05]  /*1c80*/  BPT.TRAP 0x1 ;  /* 0x000000040000795c */ /* 0x004fea0000300000 */
.L_x_22:
[----:B--2---:R-:W-:Y:S05]  /*1c90*/  BSYNC.RECONVERGENT B0 ;  /* 0x0000000000007941 */ /* 0x004fea0003800200 */
.L_x_21:
[----:B------:R-:W-:Y:S02]  /*1ca0*/  UIADD3 UR8, UPT, UPT, UR11, 0x1, URZ ;  /* 0x000000010b087890 */ /* 0x000fe4000fffe0ff */
[----:B------:R-:W-:Y:S02]  /*1cb0*/  USHF.L.U32 UR43, UR14, 0x6, URZ ;  /* 0x000000060e2b7899 */ /* 0x000fe400080006ff */
[----:B------:R-:W-:Y:S02]  /*1cc0*/  UISETP.NE.AND UP0, UPT, UR8, 0x11, UPT ;  /* 0x000000110800788c */ /* 0x000fe4000bf05270 */
[----:B------:R-:W-:Y:S02]  /*1cd0*/  UISETP.NE.AND UP2, UPT, UR19, 0x1, UPT ;  /* 0x000000011300788c */ /* 0x000fe4000bf45270 */
[----:B------:R-:W-:Y:S02]  /*1ce0*/  USEL UR9, URZ, 0x1, UP0 ;  /* 0x00000001ff097887 */ /* 0x000fe40008000000 */
[----:B------:R-:W-:Y:S02]  /*1cf0*/  USEL UR32, UR8, URZ, UP0 ;  /* 0x000000ff08207287 */ /* 0x000fe40008000000 */
[----:B------:R-:W-:Y:S02]  /*1d00*/  ULOP3.LUT UR22, UR22, UR9, URZ, 0x3c, !UPT ;  /* 0x0000000916167292 */ /* 0x000fe4000f8e3cff */
[----:B------:R-:W-:Y:S02]  /*1d10*/  ULEA UR8, UR32, UR23, 0x3 ;  /* 0x0000001720087291 */ /* 0x000fe4000f8e18ff */
[----:B------:R-:W-:Y:S02]  /*1d20*/  UISETP.NE.AND UP0, UPT, UR18, 0x1, UPT ;  /* 0x000000011200788c */ /* 0x000fe4000bf05270 */
[----:B------:R-:W-:Y:S01]  /*1d30*/  UIADD3 UR26, UP1, UPT, UR44, 0x80, URZ ;  /* 0x000000802c1a7890 */ /* 0x000fe2000ff3e0ff */
[----:B-1----:R-:W-:Y:S01]  /*1d40*/  MOV R0, UR22 ;  /* 0x0000001600007c02 */ /* 0x002fe20008000f00 */
[----:B------:R-:W-:Y:S02]  /*1d50*/  ULEA UR40, UR11, UR23, 0xc ;  /* 0x000000170b287291 */ /* 0x000fe4000f8e60ff */
[----:B------:R-:W-:Y:S01]  /*1d60*/  ULEA UR15, UR11, UR23, 0xd ;  /* 0x000000170b0f7291 */ /* 0x000fe2000f8e68ff */
[----:B---3--:R-:W-:Y:S01]  /*1d70*/  SHF.L.U32 R3, R0, 0x1f, RZ ;  /* 0x0000001f00037819 */ /* 0x008fe200000006ff */
[----:B------:R-:W-:Y:S02]  /*1d80*/  UIADD3.X UR27, UPT, UPT, URZ, UR45, URZ, UP1, !UPT ;  /* 0x0000002dff1b7290 */ /* 0x000fe40008ffe4ff */
[----:B------:R-:W-:Y:S01]  /*1d90*/  UIADD3 UR40, UPT, UPT, UR40, 0x4400, URZ ;  /* 0x0000440028287890 */ /* 0x000fe2000fffe0ff */
[----:B------:R1:W3:Y:S01]  /*1da0*/  SYNCS.PHASECHK.TRANS64.TRYWAIT P0, [UR8+0x88], R3 ;  /* 0x00008803ff0075a7 */ /* 0x0002e20008001108 */
[----:B------:R-:W-:Y:S02]  /*1db0*/  UIMAD.WIDE.U32 UR8, UR43, UR16, URZ ;  /* 0x000000102b0872a5 */ /* 0x000fe4000f8e00ff */
[----:B------:R-:W-:Y:S02]  /*1dc0*/  UPRMT UR28, UR30, 0x40, UR29 ;  /* 0x000000401e1c7896 */ /* 0x000fe4000800001d */
[----:B------:R-:W-:Y:S02]  /*1dd0*/  USHF.R.U32.HI UR9, URZ, UR17, UR9 ;  /* 0x00000011ff097299 */ /* 0x000fe40008011609 */
[----:B------:R-:W-:Y:S02]  /*1de0*/  UIADD3 UR14, UPT, UPT, UR14, 0x1, URZ ;  /* 0x000000010e0e7890 */ /* 0x000fe4000fffe0ff */
[----:B------:R-:W-:Y:S02]  /*1df0*/  USEL UR9, UR43, UR9, !UP0 ;  /* 0x000000092b097287 */ /* 0x000fe4000c000000 */
[----:B------:R-:W-:Y:S02]  /*1e00*/  UIADD3 UR24, UP0, UPT, UR44, 0x180, URZ ;  /* 0x000001802c187890 */ /* 0x000fe4000ff1e0ff */
[----:B------:R-:W-:Y:S02]  /*1e10*/  UIMAD.WIDE.U32 UR12, UR9, UR21, URZ ;  /* 0x00000015090c72a5 */ /* 0x000fe4000f8e00ff */
[----:B------:R-:W-:Y:S02]  /*1e20*/  UIADD3 UR11, UPT, UPT, -UR9, URZ, URZ ;  /* 0x000000ff090b7290 */ /* 0x000fe4000fffe1ff */
[----:B------:R-:W-:Y:S02]  /*1e30*/  USHF.R.U32.HI UR13, URZ, UR20, UR13 ;  /* 0x00000014ff0d7299 */ /* 0x000fe4000801160d */
[----:B------:R-:W-:Y:S02]  /*1e40*/  UIMAD UR11, UR18, UR11, UR43 ;  /* 0x0000000b120b72a4 */ /* 0x000fe4000f8e022b */
[----:B------:R-:W-:Y:S02]  /*1e50*/  USEL UR13, UR9, UR13, !UP2 ;  /* 0x0000000d090d7287 */ /* 0x000fe4000d000000 */
[----:B------:R-:W-:Y:S02]  /*1e60*/  UIMAD UR11, UR11, UR6, UR4 ;  /* 0x000000060b0b72a4 */ /* 0x000fe4000f8e0204 */
[----:B------:R-:W-:Y:S02]  /*1e70*/  UIADD3 UR8, UPT, UPT, -UR13, URZ, URZ ;  /* 0x000000ff0d087290 */ /* 0x000fe4000fffe1ff */
[----:B------:R-:W-:Y:S02]  /*1e80*/  UIADD3.X UR25, UPT, UPT, URZ, UR45, URZ, UP0, !UPT ;  /* 0x0000002dff197290 */ /* 0x000fe400087fe4ff */
[----:B------:R-:W-:Y:S02]  /*1e90*/  UIMAD UR9, UR19, UR8, UR9 ;  /* 0x00000008130972a4 */ /* 0x000fe4000f8e0209 */
[----:B------:R-:W-:Y:S01]  /*1ea0*/  UIADD3 UR8, UPT, UPT, UR15, 0x15400, URZ ;  /* 0x000154000f087890 */ /* 0x000fe2000fffe0ff */
[----:B------:R-:W-:Y:S01]  /*1eb0*/  UMOV UR46, 0x0 ;  /* 0x00000000002e7882 */ /* 0x000fe20000000000 */
[----:B------:R-:W-:Y:S01]  /*1ec0*/  UMOV UR47, 0x10000000 ;  /* 0x10000000002f7882 */ /* 0x000fe20000000000 */
[----:B------:R-:W-:Y:S01]  /*1ed0*/  UIMAD UR12, UR9, UR7, UR5 ;  /* 0x00000007090c72a4 */ /* 0x000fe2000f8e0205 */
[----:B------:R-:W-:Y:S01]  /*1ee0*/  UTMALDG.2D [UR40], [UR26], desc[UR46] ;  /* 0x00002e281a0075b4 */ /* 0x000fe20008009000 */
[----:B------:R-:W-:Y:S01]  /*1ef0*/  UPRMT UR15, UR28, 0x5410, URZ ;  /* 0x000054101c0f7896 */ /* 0x000fe200080000ff */
[----:B------:R-:W-:Y:S01]  /*1f00*/  UMOV UR9, UR41 ;  /* 0x0000002900097c82 */ /* 0x000fe20008000000 */
[----:B------:R-:W-:Y:S07]  /*1f10*/  UISETP.NE.AND UP0, UPT, UR14, UR37, UPT ;  /* 0x000000250e00728c */ /* 0x000fee000bf05270 */
[----:B------:R2:W-:Y:S02]  /*1f20*/  UTMALDG.4D.IM2COL [UR8], [UR24], UR15 ;  /* 0x00000008180073b4 */ /* 0x0005e4000805800f */
[----:B--2---:R-:W-:Y:S01]  /*1f30*/  UMOV UR15, UR37 ;  /* 0x00000025000f7c82 */ /* 0x004fe20008000000 */
[----:B------:R-:W-:Y:S01]  /*1f40*/  UMOV UR11, UR32 ;  /* 0x00000020000b7c82 */ /* 0x000fe20008000000 */
[----:B-1----:R-:W-:Y:S05]  /*1f50*/  BRA.U UP0, `(.L_x_23) ;  /* 0xfffffffd00207547 */ /* 0x002fea000b83ffff */
.L_x_18:
[----:B------:R-:W-:Y:S01]  /*1f60*/  ULEA UR4, UR32, UR23, 0x3 ;  /* 0x0000001720047291 */ /* 0x000fe2000f8e18ff */
[----:B------:R-:W-:Y:S01]  /*1f70*/  MOV R0, UR22 ;  /* 0x0000001600007c02 */ /* 0x000fe20008000f00 */
[----:B------:R-:W-:Y:S01]  /*1f80*/  @!P1 SYNCS.ARRIVE.TRANS64.A1T0 RZ, [UR23+0x138], RZ ;  /* 0x000138ffffff99a7 */ /* 0x000fe20008100017 */
[----:B------:R-:W-:Y:S02]  /*1f90*/  UISETP.GT.AND UP0, UPT, UR53, UR52, UPT ;  /* 0x000000343500728c */ /* 0x000fe4000bf04270 */
[----:B------:R-:W-:-:S04]  /*1fa0*/  SHF.L.U32 R0, R0, 0x1f, RZ ;  /* 0x0000001f00007819 */ /* 0x000fc800000006ff */
[----:B---3--:R1:W2:Y:S03]  /*1fb0*/  SYNCS.PHASECHK.TRANS64.TRYWAIT P0, [UR4+0x88], R0 ;  /* 0x00008800ff0075a7 */ /* 0x0082a60008001104 */
[----:B------:R-:W-:Y:S05]  /*1fc0*/  BRA.U !UP0, `(.L_x_24) ;  /* 0x0000000508147547 */ /* 0x000fea000b800000 */
[----:B------:R-:W3:Y:S01]  /*1fd0*/  LDCU.64 UR12, c[0x0][0x5b0] ;  /* 0x0000b600ff0c77ac */ /* 0x000ee20008000a00 */
[----:B------:R-:W3:Y:S01]  /*1fe0*/  LDCU.64 UR8, c[0x0][0x5d8] ;  /* 0x0000bb00ff0877ac */ /* 0x000ee20008000a00 */
[----:B------:R-:W4:Y:S01]  /*1ff0*/  LDCU UR18, c[0x0][0x598] ;  /* 0x0000b300ff1277ac */ /* 0x000f220008000800 */
[----:B------:R-:W1:Y:S01]  /*2000*/  LDCU UR14, c[0x0][0x58c] ;  /* 0x0000b180ff0e77ac */ /* 0x000e620008000800 */
[----:B------:R-:W1:Y:S01]  /*2010*/  LDCU UR20, c[0x0][0x59c] ;  /* 0x0000b380ff1477ac */ /* 0x000e620008000800 */
[----:B------:R-:W1:Y:S01]  /*2020*/  LDCU UR19, c[0x0][0x5a0] ;  /* 0x0000b400ff1377ac */ /* 0x000e620008000800 */
[----:B------:R-:W1:Y:S01]  /*2030*/  LDCU.64 UR16, c[0x0][0x590] ;  /* 0x0000b200ff1077ac */ /* 0x000e620008000a00 */
[----:B------:R-:W1:Y:S01]  /*2040*/  LDCU.64 UR6, c[0x0][0x5b8] ;  /* 0x0000b700ff0677ac */ /* 0x000e620008000a00 */
[----:B------:R-:W1:Y:S01]  /*2050*/  LDCU.64 UR4, c[0x0][0x5d0] ;  /* 0x0000ba00ff0477ac */ /* 0x000e620008000a00 */
[----:B---3--:R-:W-:Y:S02]  /*2060*/  UIMAD UR35, UR35, UR12, UR8 ;  /* 0x0000000c232372a4 */ /* 0x008fe4000f8e0208 */
[----:B------:R-:W-:-:S02]  /*2070*/  UIMAD UR34, UR34, UR13, UR9 ;  /* 0x0000000d222272a4 */ /* 0x000fc4000f8e0209 */
[----:B------:R-:W-:Y:S01]  /*2080*/  UIADD3 UR36, UPT, UPT, UR54, UR15, URZ ;  /* 0x0000000f36247290 */ /* 0x000fe2000fffe0ff */
[----:B----4-:R-:W-:-:S11]  /*2090*/  UMOV UR11, UR32 ;  /* 0x00000020000b7c82 */ /* 0x010fd60008000000 */
.L_x_29:
[----:B------:R-:W-:Y:S01]  /*20a0*/  @!P3 MOV R3, 0x3000 ;  /* 0x000030000003b802 */ /* 0x000fe20000000f00 */
[----:B------:R-:W-:Y:S01]  /*20b0*/  ULEA UR25, UR11, UR23, 0x3 ;  /* 0x000000170b197291 */ /* 0x000fe2000f8e18ff */
[----:B--2-4-:R-:W-:Y:S11]  /*20c0*/  @P0 BRA `(.L_x_25) ;  /* 0x0000000000100947 */ /* 0x014ff60003800000 */
[----:B-1----:R-:W-:Y:S04]  /*20d0*/  MOV R0, UR22 ;  /* 0x0000001600007c02 */ /* 0x002fe80008000f00 */
[----:B------:R-:W-:Y:S04]  /*20e0*/  SHF.L.U32 R5, R0, 0x1f, RZ ;  /* 0x0000001f00057819 */ /* 0x000fe800000006ff */
[----:B------:R-:W1:Y:S02]  /*20f0*/  SYNCS.PHASECHK.TRANS64.TRYWAIT P0, [UR25+0x88], R5 ;  /* 0x00008805ff0075a7 */ /* 0x000e640008001119 */
[----:B-1----:R-:W-:Y:S05]  /*2100*/  @!P0 BRA `(.L_x_26) ;  /* 0x0000006400f08947 */ /* 0x002fea0003800000 */
.L_x_25:
[----:B------:R2:W-:Y:S01]  /*2110*/  @!P3 SYNCS.ARRIVE.TRANS64 RZ, [UR25], R3 ;  /* 0x00000003ffffb9a7 */ /* 0x0005e20008000019 */
[----:B------:R-:W-:Y:S04]  /*2120*/  BSSY.RECONVERGENT B0, `(.L_x_27) ;  /* 0x0000003000007945 */ /* 0x000fe80003800200 */
[----:B------:R-:W-:Y:S05]  /*2130*/  @P2 BRA `(.L_x_28) ;  /* 0x0000000000042947 */ /* 0x000fea0003800000 */
[----:B-1----:R-:W-:Y:S05]  /*2140*/  BPT.TRAP 0x1 ;  /* 0x000000040000795c */ /* 0x002fea0000300000 */
.L_x_28:
[----:B-1----:R-:W-:Y:S05]  /*2150*/  BSYNC.RECONVERGENT B0 ;  /* 0x0000000000007941 */ /* 0x002fea0003800200 */
.L_x_27:
        /* <DEDUP_REMOVED lines=10> */
[----:B------:R-:W-:Y:S01]  /*2200*/  MOV R0, UR22 ;  /* 0x0000001600007c02 */ /* 0x000fe20008000f00 */
[----:B------:R-:W-:Y:S02]  /*2210*/  ULEA UR24, UR11, UR23, 0xc ;  /* 0x000000170b187291 */ /* 0x000fe4000f8e60ff */
[----:B------:R-:W-:Y:S01]  /*2220*/  ULEA UR21, UR11, UR23, 0xd ;  /* 0x000000170b157291 */ /* 0x000fe2000f8e68ff */
[----:B--2---:R-:W-:Y:S01]  /*2230*/  SHF.L.U32 R3, R0, 0x1f, RZ ;  /* 0x0000001f00037819 */ /* 0x004fe200000006ff */
[----:B------:R-:W-:Y:S02]  /*2240*/  UIADD3.X UR29, UPT, UPT, URZ, UR45, URZ, UP1, !UPT ;  /* 0x0000002dff1d7290 */ /* 0x000fe40008ffe4ff */
[----:B------:R-:W-:Y:S01]  /*2250*/  UIADD3 UR24, UPT, UPT, UR24, 0x4400, URZ ;  /* 0x0000440018187890 */ /* 0x000fe2000fffe0ff */
[----:B------:R3:W4:Y:S01]  /*2260*/  SYNCS.PHASECHK.TRANS64.TRYWAIT P0, [UR8+0x88], R3 ;  /* 0x00008803ff0075a7 */ /* 0x0007220008001108 */
        /* <DEDUP_REMOVED lines=14> */
[----:B------:R-:W-:Y:S01]  /*2350*/  UIMAD UR9, UR18, UR8, UR9 ;  /* 0x00000008120972a4 */ /* 0x000fe2000f8e0209 */
[----:B------:R-:W-:Y:S01]  /*2360*/  UMOV UR40, 0x0 ;  /* 0x0000000000287882 */ /* 0x000fe20000000000 */
[----:B------:R-:W-:Y:S01]  /*2370*/  UMOV UR41, 0x10000000 ;  /* 0x1000000000297882 */ /* 0x000fe20000000000 */
[----:B------:R-:W-:Y:S01]  /*2380*/  UMOV UR26, UR42 ;  /* 0x0000002a001a7c82 */ /* 0x000fe20008000000 */
[----:B------:R-:W-:Y:S01]  /*2390*/  UIADD3 UR8, UPT, UPT, UR21, 0x15400, URZ ;  /* 0x0001540015087890 */ /* 0x000fe2000fffe0ff */
[----:B------:R-:W-:Y:S01]  /*23a0*/  UTMALDG.2D [UR24], [UR28], desc[UR40] ;  /* 0x000028181c0075b4 */ /* 0x000fe20008009000 */
[----:B------:R-:W-:Y:S02]  /*23b0*/  UIMAD UR12, UR9, UR7, UR5 ;  /* 0x00000007090c72a4 */ /* 0x000fe4000f8e0205 */
[----:B------:R-:W-:Y:S01]  /*23c0*/  UPRMT UR21, UR33, 0x5410, URZ ;  /* 0x0000541021157896 */ /* 0x000fe200080000ff */
[----:B------:R-:W-:Y:S01]  /*23d0*/  UMOV UR9, UR25 ;  /* 0x0000001900097c82 */ /* 0x000fe20008000000 */
[----:B------:R-:W-:Y:S07]  /*23e0*/  UISETP.NE.AND UP0, UPT, UR15, UR36, UPT ;  /* 0x000000240f00728c */ /* 0x000fee000bf05270 */
[----:B------:R1:W-:Y:S02]  /*23f0*/  UTMALDG.4D.IM2COL [UR8], [UR30], UR21 ;  /* 0x000000081e0073b4 */ /* 0x0003e40008058015 */
[----:B-1----:R-:W-:Y:S01]  /*2400*/  UMOV UR11, UR32 ;  /* 0x00000020000b7c82 */ /* 0x002fe20008000000 */
[----:B---3--:R-:W-:Y:S05]  /*2410*/  BRA.U UP0, `(.L_x_29) ;  /* 0xfffffffd00207547 */ /* 0x008fea000b83ffff */
.L_x_24:
[----:B------:R-:W-:Y:S01]  /*2420*/  SHF.L.U32 R3, R2, 0x1f, RZ ;  /* 0x0000001f02037819 */ /* 0x000fe200000006ff */
[----:B------:R-:W-:-:S03]  /*2430*/  NOP ;  /* 0x0000000000007918 */ /* 0x000fc60000000000 */
[----:B--2-4-:R-:W2:Y:S02]  /*2440*/  SYNCS.PHASECHK.TRANS64.TRYWAIT P0, [UR23+0x140], R3 ;  /* 0x00014003ff0075a7 */ /* 0x014ea40008001117 */
[----:B--2---:R-:W-:Y:S05]  /*2450*/  @!P0 BRA `(.L_x_30) ;  /* 0x0000006400348947 */ /* 0x004fea0003800000 */
.L_x_115:
[----:B------:R-:W2:Y:S01]  /*2460*/  LDS.128 R4, [UR23+0x180] ;  /* 0x00018017ff047984 */ /* 0x000ea20008000c00 */
[----:B------:R-:W-:Y:S02]  /*2470*/  UIADD3 UR4, UPT, UPT, UR23, 0x148, URZ ;  /* 0x0000014817047890 */ /* 0x000fe4000fffe0ff */
[----:B------:R-:W-:Y:S01]  /*2480*/  UISETP.GE.AND UP0, UPT, UR39, 0x1, UPT ;  /* 0x000000012700788c */ /* 0x000fe2000bf06270 */
[----:B------:R-:W-:Y:S01]  /*2490*/  @!PT LDS RZ, [RZ] ;  /* 0x00000000fffff984 */ /* 0x000fe20000000800 */
[----:B------:R-:W-:Y:S01]  /*24a0*/  @!PT LDS RZ, [RZ] ;  /* 0x00000000fffff984 */ /* 0x000fe20000000800 */
[----:B------:R-:W-:Y:S01]  /*24b0*/  @!PT LDS RZ, [RZ] ;  /* 0x00000000fffff984 */ /* 0x000fe20000000800 */
[----:B------:R-:W-:Y:S01]  /*24c0*/  @!PT LDS RZ, [RZ] ;  /* 0x00000000fffff984 */ /* 0x000fe20000000800 */
[----:B------:R3:W-:Y:S06]  /*24d0*/  MEMBAR.ALL.CTA ;  /* 0x0000000000007992 */ /* 0x0007ec0000008000 */
[----:B---3--:R-:W3:Y:S01]  /*24e0*/  FENCE.VIEW.ASYNC.S ;  /* 0x00000000000073c6 */ /* 0x008ee20000000000 */
[----:B------:R-:W-:-:S09]  /*24f0*/  UPRMT UR4, URZ, 0x654, UR4 ;  /* 0x00000654ff047896 */ /* 0x000fd20008000004 */
[----:B---3--:R-:W-:Y:S01]  /*2500*/  SYNCS.ARRIVE.TRANS64.RED.A1T0 RZ, [UR4], RZ ;  /* 0x000000ffffff79a7 */ /* 0x008fe20008100404 */
[----:B--2---:R-:W-:-:S13]  /*2510*/  LOP3.LUT P0, RZ, R6, 0x1, RZ, 0xc0, !PT ;  /* 0x0000000106ff7812 */ /* 0x004fda000780c0ff */
[----:B------:R-:W-:Y:S01]  /*2520*/  VOTEU.ANY UP1, P0 ;  /* 0x0000000000ff7886 */ /* 0x000fe20000020100 */
[----:B------:R-:W-:-:S13]  /*2530*/  PLOP3.LUT P0, PT, PT, PT, UP1, 0x80, 0x8 ;  /* 0x000000000008781c */ /* 0x000fda0003f0f018 */
[----:B-1----:R-:W-:Y:S02]  /*2540*/  @P0 MOV R0, R4 ;  /* 0x0000000400000202 */ /* 0x002fe40000000f00 */
[----:B------:R-:W-:Y:S02]  /*2550*/  @P0 LOP3.LUT R4, R5, 0xffff, RZ, 0xc0, !PT ;  /* 0x0000ffff05040812 */ /* 0x000fe400078ec0ff */
[----:B------:R-:W-:Y:S02]  /*2560*/  @P0 R2UR UR6, R0 ;  /* 0x00000000000602ca */ /* 0x000fe400000e0000 */
[----:B------:R-:W-:-:S11]  /*2570*/  @P0 R2UR UR5, R4 ;  /* 0x00000000040502ca */ /* 0x000fd600000e0000 */
[----:B------:R-:W-:Y:S02]  /*2580*/  @UP1 UMOV UR48, UR6 ;  /* 0x0000000600301c82 */ /* 0x000fe40008000000 */
[----:B------:R-:W-:Y:S01]  /*2590*/  @UP1 UMOV UR38, UR5 ;  /* 0x0000000500261c82 */ /* 0x000fe20008000000 */
[----:B------:R-:W-:Y:S05]  /*25a0*/  BRA.U !UP0, `(.L_x_31) ;  /* 0x0000000108d47547 */ /* 0x000fea000b800000 */
[----:B------:R-:W1:Y:S01]  /*25b0*/  LDCU.128 UR16, c[0x0][0xb10] ;  /* 0x00016200ff1077ac */ /* 0x000e620008000c00 */
[----:B------:R-:W2:Y:S01]  /*25c0*/  LDCU UR21, c[0x0][0xb20] ;  /* 0x00016400ff1577ac */ /* 0x000ea20008000800 */
[----:B------:R-:W3:Y:S01]  /*25d0*/  LDCU UR20, c[0x0][0xb0c] ;  /* 0x00016180ff1477ac */ /* 0x000ee20008000800 */
[----:B------:R-:W4:Y:S01]  /*25e0*/  LDCU.64 UR14, c[0x0][0xb28] ;  /* 0x00016500ff0e77ac */ /* 0x000f220008000a00 */
[----:B------:R-:W-:Y:S02]  /*25f0*/  UISETP.NE.AND UP3, UPT, UR39, 0x1, UPT ;  /* 0x000000012700788c */ /* 0x000fe4000bf65270 */
[----:B-1----:R-:W-:Y:S02]  /*2600*/  UIMAD.WIDE.U32 UR4, UR50, UR19, URZ ;  /* 0x00000013320472a5 */ /* 0x002fe4000f8e00ff */
[----:B------:R-:W-:Y:S02]  /*2610*/  UIMAD.WIDE.U32 UR6, UR51, UR16, URZ ;  /* 0x00000010330672a5 */ /* 0x000fe4000f8e00ff */
[----:B------:R-:W-:-:S02]  /*2620*/  UISETP.NE.AND UP0, UPT, UR18, 0x1, UPT ;  /* 0x000000011200788c */ /* 0x000fc4000bf05270 */
[----:B------:R-:W-:Y:S01]  /*2630*/  UIMAD.WIDE.U32 UR10, UR38, UR19, URZ ;  /* 0x00000013260a72a5 */ /* 0x000fe2000f8e00ff */
[----:B------:R-:W-:Y:S01]  /*2640*/  UMOV UR4, UR5 ;  /* 0x0000000500047c82 */ /* 0x000fe20008000000 */
[----:B---3--:R-:W-:Y:S02]  /*2650*/  UISETP.NE.AND UP2, UPT, UR20, 0x1, UPT ;  /* 0x000000011400788c */ /* 0x008fe4000bf45270 */
[----:B--2---:R-:W-:Y:S02]  /*2660*/  USHF.R.U32.HI UR5, URZ, UR21, UR4 ;  /* 0x00000015ff057299 */ /* 0x004fe40008011604 */
[----:B------:R-:W-:Y:S01]  /*2670*/  UIMAD.WIDE.U32 UR12, UR48, UR16, URZ ;  /* 0x00000010300c72a5 */ /* 0x000fe2000f8e00ff */
[----:B------:R-:W-:Y:S01]  /*2680*/  UMOV UR4, UR7 ;  /* 0x0000000700047c82 */ /* 0x000fe20008000000 */
[----:B------:R-:W-:Y:S02]  /*2690*/  USEL UR5, UR50, UR5, !UP0 ;  /* 0x0000000532057287 */ /* 0x000fe4000c000000 */
[----:B------:R-:W-:-:S02]  /*26a0*/  USHF.R.U32.HI UR4, URZ, UR17, UR4 ;  /* 0x00000011ff047299 */ /* 0x000fc40008011604 */
[----:B----4-:R-:W-:Y:S02]  /*26b0*/  UIMAD.WIDE.U32 UR8, UR5, UR14, URZ ;  /* 0x0000000e050872a5 */ /* 0x010fe4000f8e00ff */
[----:B------:R-:W-:Y:S01]  /*26c0*/  USEL UR6, UR51, UR4, !UP2 ;  /* 0x0000000433067287 */ /* 0x000fe2000d000000 */
[----:B------:R-:W-:Y:S02]  /*26d0*/  UMOV UR12, UR13 ;  /* 0x0000000d000c7c82 */ /* 0x000fe40008000000 */
[----:B------:R-:W-:Y:S01]  /*26e0*/  UMOV UR4, UR11 ;  /* 0x0000000b00047c82 */ /* 0x000fe20008000000 */
[----:B------:R-:W-:Y:S01]  /*26f0*/  UIMAD.WIDE.U32 UR10, UR6, UR14, URZ ;  /* 0x0000000e060a72a5 */ /* 0x000fe2000f8e00ff */
[----:B------:R-:W-:Y:S01]  /*2700*/  UMOV UR8, UR9 ;  /* 0x0000000900087c82 */ /* 0x000fe20008000000 */
[----:B------:R-:W-:Y:S02]  /*2710*/  USHF.R.U32.HI UR4, URZ, UR21, UR4 ;  /* 0x00000015ff047299 */ /* 0x000fe40008011604 */
[----:B------:R-:W-:-:S03]  /*2720*/  @UP3 USHF.R.U32.HI UR5, URZ, UR15, UR8 ;  /* 0x0000000fff053299 */ /* 0x000fc60008011608 */
[----:B------:R-:W-:Y:S01]  /*2730*/  UMOV UR10, UR11 ;  /* 0x0000000b000a7c82 */ /* 0x000fe20008000000 */
[----:B------:R-:W-:Y:S02]  /*2740*/  USHF.R.U32.HI UR17, URZ, UR17, UR12 ;  /* 0x00000011ff117299 */ /* 0x000fe4000801160c */
[----:B------:R-:W-:Y:S02]  /*2750*/  USEL UR4, UR38, UR4, !UP0 ;  /* 0x0000000426047287 */ /* 0x000fe4000c000000 */
[----:B------:R-:W-:Y:S02]  /*2760*/  @UP3 USHF.R.U32.HI UR6, URZ, UR15, UR10 ;  /* 0x0000000fff063299 */ /* 0x000fe4000801160a */
[----:B------:R-:W-:Y:S02]  /*2770*/  UIMAD UR7, UR39, UR5, URZ ;  /* 0x00000005270772a4 */ /* 0x000fe4000f8e02ff */
[----:B------:R-:W-:Y:S02]  /*2780*/  USEL UR5, UR48, UR17, !UP2 ;  /* 0x0000001130057287 */ /* 0x000fe4000d000000 */
[----:B------:R-:W-:-:S02]  /*2790*/  UIMAD UR10, UR39, UR6, URZ ;  /* 0x00000006270a72a4 */ /* 0x000fc4000f8e02ff */
[----:B------:R-:W-:Y:S02]  /*27a0*/  UISETP.GE.AND UP0, UPT, UR4, UR7, UPT ;  /* 0x000000070400728c */ /* 0x000fe4000bf06270 */
[----:B------:R-:W-:Y:S02]  /*27b0*/  UIMAD.WIDE.U32 UR8, UR4, UR14, URZ ;  /* 0x0000000e040872a5 */ /* 0x000fe4000f8e00ff */
[----:B------:R-:W-:Y:S02]  /*27c0*/  UISETP.GE.OR UP0, UPT, UR5, UR10, UP0 ;  /* 0x0000000a0500728c */ /* 0x000fe40008706670 */
[----:B------:R-:W-:-:S03]  /*27d0*/  UIMAD.WIDE.U32 UR10, UR5, UR14, URZ ;  /* 0x0000000e050a72a5 */ /* 0x000fc6000f8e00ff */
[----:B------:R-:W-:Y:S01]  /*27e0*/  UMOV UR7, UR9 ;  /* 0x0000000900077c82 */ /* 0x000fe20008000000 */
[----:B------:R-:W-:Y:S02]  /*27f0*/  UIADD3 UR9, UPT, UPT, -UR4, URZ, URZ ;  /* 0x000000ff04097290 */ /* 0x000fe4000fffe1ff */
[----:B------:R-:W-:Y:S02]  /*2800*/  USHF.R.U32.HI UR7, URZ, UR15, UR7 ;  /* 0x0000000fff077299 */ /* 0x000fe40008011607 */
[----:B------:R-:W-:Y:S02]  /*2810*/  UIMAD UR10, UR18, UR9, UR38 ;  /* 0x00000009120a72a4 */ /* 0x000fe4000f8e0226 */
[----:B------:R-:W-:Y:S01]  /*2820*/  USEL UR7, UR4, UR7, !UP3 ;  /* 0x0000000704077287 */ /* 0x000fe2000d800000 */
[----:B------:R-:W-:Y:S01]  /*2830*/  @!UP0 UMOV UR8, UR11 ;  /* 0x0000000b00088c82 */ /* 0x000fe20008000000 */
[----:B------:R-:W-:Y:S02]  /*2840*/  UIADD3 UR11, UPT, UPT, -UR5, URZ, URZ ;  /* 0x000000ff050b7290 */ /* 0x000fe4000fffe1ff */
[----:B------:R-:W-:-:S02]  /*2850*/  @!UP0 USHF.R.U32.HI UR8, URZ, UR15, UR8 ;  /* 0x0000000fff088299 */ /* 0x000fc40008011608 */
[----:B------:R-:W-:Y:S02]  /*2860*/  UIADD3 UR9, UPT, UPT, -UR7, URZ, URZ ;  /* 0x000000ff07097290 */ /* 0x000fe4000fffe1ff */
[----:B------:R-:W-:Y:S02]  /*2870*/  @!UP0 USEL UR8, UR5, UR8, !UP3 ;  /* 0x0000000805088287 */ /* 0x000fe4000d800000 */
[----:B------:R-:W-:Y:S02]  /*2880*/  UIMAD UR9, UR39, UR9, UR4 ;  /* 0x00000009270972a4 */ /* 0x000fe4000f8e0204 */
[----:B------:R-:W-:Y:S02]  /*2890*/  @!UP0 UIADD3 UR7, UPT, UPT, UR7, -UR8, URZ ;  /* 0x8000000807078290 */ /* 0x000fe4000fffe0ff */
[----:B------:R-:W-:Y:S02]  /*28a0*/  @!UP0 UIMAD UR8, UR9, UR6, UR8 ;  /* 0x00000006090882a4 */ /* 0x000fe4000f8e0208 */
[----:B------:R-:W-:-:S02]  /*28b0*/  @!UP0 UIMAD UR4, UR39, UR7, UR5 ;  /* 0x00000007270482a4 */ /* 0x000fc4000f8e0205 */
[----:B------:R-:W-:Y:S02]  /*28c0*/  UIMAD UR6, UR20, UR11, UR48 ;  /* 0x0000000b140672a4 */ /* 0x000fe4000f8e0230 */
[----:B------:R-:W-:Y:S01]  /*28d0*/  UIMAD UR38, UR4, UR18, UR10 ;  /* 0x00000012042672a4 */ /* 0x000fe2000f8e020a */
[----:B------:R-:W-:Y:S02]  /*28e0*/  @!UP0 UMOV UR5, UR8 ;  /* 0x0000000800058c82 */ /* 0x000fe40008000000 */
[----:B------:R-:W-:-:S12]  /*28f0*/  UIMAD UR48, UR5, UR20, UR6 ;  /* 0x00000014053072a4 */ /* 0x000fd8000f8e0206 */
.L_x_31:
        /* <DEDUP_REMOVED lines=20> */
.L_x_32:
[----:B------:R-:W-:Y:S02]  /*2a40*/  R2UR UR5, R86 ;  /* 0x00000000560572ca */ /* 0x000fe400000e0000 */
[----:B------:R-:W-:Y:S02]  /*2a50*/  R2UR UR4, R73 ;  /* 0x00000000490472ca */ /* 0x000fe400000e0000 */
[----:B------:R-:W-:Y:S02]  /*2a60*/  PLOP3.LUT P1, PT, PT, PT, PT, 0x80, 0x8 ;  /* 0x000000000008781c */ /* 0x000fe40003f2f070 */
[----:B------:R-:W-:-:S07]  /*2a70*/  LOP3.LUT R2, R2, 0x1, RZ, 0x3c, !PT ;  /* 0x0000000102027812 */ /* 0x000fce00078e3cff */
[----:B------:R-:W-:Y:S02]  /*2a80*/  UIADD3 UR29, UPT, UPT, UR48, UR5, URZ ;  /* 0x00000005301d7290 */ /* 0x000fe4000fffe0ff */
[----:B------:R-:W-:Y:S01]  /*2a90*/  UIADD3 UR26, UPT, UPT, UR38, UR4, URZ ;  /* 0x00000004261a7290 */ /* 0x000fe2000fffe0ff */
[----:B------:R-:W-:Y:S11]  /*2aa0*/  BRA.U UP1, `(.L_x_33) ;  /* 0xffffffe901d47547 */ /* 0x000ff6000b83ffff */
[----:B------:R-:W-:Y:S01]  /*2ab0*/  UIADD3 UR23, UPT, UPT, UR23, 0x88, URZ ;  /* 0x0000008817177890 */ /* 0x000fe2000fffe0ff */
[----:B------:R-:W-:-:S03]  /*2ac0*/  MOV R3, UR22 ;  /* 0x0000001600037c02 */ /* 0x000fc60008000f00 */
[----:B------:R-:W-:Y:S01]  /*2ad0*/  ULEA UR4, UR32, UR23, 0x3 ;  /* 0x0000001720047291 */ /* 0x000fe2000f8e18ff */
[----:B------:R-:W-:-:S08]  /*2ae0*/  SHF.L.U32 R3, R3, 0x1f, RZ ;  /* 0x0000001f03037819 */ /* 0x000fd000000006ff */
[----:B------:R-:W1:Y:S02]  /*2af0*/  SYNCS.PHASECHK.TRANS64.TRYWAIT P0, [UR4], R3 ;  /* 0x00000003ff0075a7 */ /* 0x000e640008001104 */
[----:B-1----:R-:W-:Y:S05]  /*2b00*/  @!P0 BRA `(.L_x_34) ;  /* 0x0000005c00a08947 */ /* 0x002fea0003800000 */
.L_x_117:
[----:B------:R-:W-:-:S04]  /*2b10*/  UIADD3 UR4, UPT, UPT, UR32, 0x1, URZ ;  /* 0x0000000120047890 */ /* 0x000fc8000fffe0ff */
[----:B------:R-:W-:-:S04]  /*2b20*/  UISETP.NE.AND UP0, UPT, UR4, 0x11, UPT ;  /* 0x000000110400788c */ /* 0x000fc8000bf05270 */
[----:B------:R-:W-:Y:S02]  /*2b30*/  USEL UR5, URZ, 0x1, UP0 ;  /* 0x00000001ff057887 */ /* 0x000fe40008000000 */
[----:B------:R-:W-:Y:S02]  /*2b40*/  USEL UR4, UR4, URZ, UP0 ;  /* 0x000000ff04047287 */ /* 0x000fe40008000000 */
[----:B------:R-:W-:Y:S02]  /*2b50*/  ULOP3.LUT UR6, UR22, UR5, URZ, 0x3c, !UPT ;  /* 0x0000000516067292 */ /* 0x000fe4000f8e3cff */
[----:B------:R-:W-:-:S04]  /*2b60*/  ULEA UR5, UR4, UR23, 0x3 ;  /* 0x0000001704057291 */ /* 0x000fc8000f8e18ff */
[----:B-1----:R-:W-:-:S04]  /*2b70*/  MOV R3, UR6 ;  /* 0x0000000600037c02 */ /* 0x002fc80008000f00 */
[----:B------:R-:W-:-:S04]  /*2b80*/  SHF.L.U32 R3, R3, 0x1f, RZ ;  /* 0x0000001f03037819 */ /* 0x000fc800000006ff */
[----:B------:R-:W1:Y:S02]  /*2b90*/  SYNCS.PHASECHK.TRANS64.TRYWAIT P0, [UR5], R3 ;  /* 0x00000003ff0075a7 */ /* 0x000e640008001105 */
[----:B-1----:R-:W-:Y:S05]  /*2ba0*/  @!P0 BRA `(.L_x_35) ;  /* 0x0000005c00908947 */ /* 0x002fea0003800000 */
.L_x_119:
        /* <DEDUP_REMOVED lines=10> */
.L_x_121:
        /* <DEDUP_REMOVED lines=10> */
.L_x_123:
        /* <DEDUP_REMOVED lines=10> */
.L_x_125:
        /* <DEDUP_REMOVED lines=10> */
.L_x_127:
        /* <DEDUP_REMOVED lines=10> */
.L_x_129:
        /* <DEDUP_REMOVED lines=10> */
.L_x_131:
        /* <DEDUP_REMOVED lines=10> */
.L_x_133:
        /* <DEDUP_REMOVED lines=10> */
.L_x_135:
        /* <DEDUP_REMOVED lines=10> */
.L_x_137:
        /* <DEDUP_REMOVED lines=10> */
.L_x_139:
        /* <DEDUP_REMOVED lines=10> */
.L_x_141:
        /* <DEDUP_REMOVED lines=10> */
.L_x_143:
        /* <DEDUP_REMOVED lines=10> */
.L_x_145:
        /* <DEDUP_REMOVED lines=10> */
.L_x_147:
[----:B------:R-:W-:-:S04]  /*3470*/  UIADD3 UR4, UPT, UPT, UR4, 0x1, URZ ;  /* 0x0000000104047890 */ /* 0x000fc8000fffe0ff */
[----:B------:R-:W-:-:S04]  /*3480*/  UISETP.NE.AND UP0, UPT, UR4, 0x11, UPT ;  /* 0x000000110400788c */ /* 0x000fc8000bf05270 */
[----:B------:R-:W-:Y:S02]  /*3490*/  USEL UR5, URZ, 0x1, UP0 ;  /* 0x00000001ff057887 */ /* 0x000fe40008000000 */
[----:B------:R-:W-:Y:S02]  /*34a0*/  USEL UR4, UR4, URZ, UP0 ;  /* 0x000000ff04047287 */ /* 0x000fe40008000000 */
[----:B------:R-:W-:Y:S02]  /*34b0*/  ULOP3.LUT UR5, UR6, UR5, URZ, 0x3c, !UPT ;  /* 0x0000000506057292 */ /* 0x000fe4000f8e3cff */
[----:B------:R-:W-:-:S04]  /*34c0*/  ULEA UR4, UR4, UR23, 0x3 ;  /* 0x0000001704047291 */ /* 0x000fc8000f8e18ff */
[----:B------:R-:W-:Y:S02]  /*34d0*/  IMAD.U32 R2, RZ, RZ, UR5 ;  /* 0x00000005ff027e24 */ /* 0x000fe4000f8e00ff */
[----:B-1----:R-:W-:-:S03]  /*34e0*/  MOV R0, UR4 ;  /* 0x0000000400007c02 */ /* 0x002fc60008000f00 */
[----:B------:R-:W-:-:S07]  /*34f0*/  SHF.L.U32 R3, R2, 0x1f, RZ ;  /* 0x0000001f02037819 */ /* 0x000fce00000006ff */
.L_x_50:
[----:B-1----:R1:W2:Y:S02]  /*3500*/  SYNCS.PHASECHK.TRANS64.TRYWAIT P0, [R0+URZ], R3 ;  /* 0x00000003000075a7 */ /* 0x0022a400080011ff */
[----:B--2---:R-:W-:Y:S05]  /*3510*/  @!P0 NANOSLEEP.SYNCS 0x989680 ;  /* 0x009896800000895d */ /* 0x004fea0003900000 */
[----:B------:R-:W2:Y:S02]  /*3520*/  @!P0 SYNCS.PHASECHK.TRANS64 P0, [R0+URZ], R3 ;  /* 0x00000003000085a7 */ /* 0x000ea400080010ff */
[----:B--2---:R-:W-:Y:S05]  /*3530*/  @P0 EXIT ;  /* 0x000000000000094d */ /* 0x004fea0003800000 */
[----:B------:R-:W-:Y:S05]  /*3540*/  BRA `(.L_x_50) ;  /* 0xfffffffc00ec7947 */ /* 0x000fea000383ffff */
.L_x_17:
[----:B------:R-:W2:Y:S02]  /*3550*/  S2UR UR4, SR_CgaCtaId ;  /* 0x00000000000479c3 */ /* 0x000ea40000008800 */
[----:B--2---:R-:W-:-:S04]  /*3560*/  UISETP.NE.AND UP0, UPT, UR4, URZ, UPT ;  /* 0x000000ff0400728c */ /* 0x004fc8000bf05270 */
[----:B------:R-:W-:-:S09]  /*3570*/  UISETP.NE.OR UP0, UPT, UR18, 0x1, UP0 ;  /* 0x000000011200788c */ /* 0x000fd20008705670 */
[----:B------:R-:W-:Y:S05]  /*3580*/  BRA.U UP0, `(.L_x_51) ;  /* 0x0000000100b47547 */ /* 0x000fea000b800000 */
[----:B------:R-:W2:Y:S01]  /*3590*/  S2UR UR5, SR_CgaCtaId ;  /* 0x00000000000579c3 */ /* 0x000ea20000008800 */
[----:B------:R-:W-:Y:S01]  /*35a0*/  UMOV UR4, 0x400 ;  /* 0x0000040000047882 */ /* 0x000fe20000000000 */
[----:B------:R-:W-:Y:S01]  /*35b0*/  HFMA2 R3, -RZ, RZ, 0, 5.9604644775390625e-08 ;  /* 0x00000001ff037431 */ /* 0x000fe200000001ff */
[----:B------:R-:W-:Y:S01]  /*35c0*/  ISETP.NE.AND P0, PT, R0, RZ, PT ;  /* 0x000000ff0000720c */ /* 0x000fe20003f05270 */
[----:B------:R-:W-:Y:S01]  /*35d0*/  IMAD.MOV.U32 R8, RZ, RZ, RZ ;  /* 0x000000ffff087224 */ /* 0x000fe200078e00ff */
[----:B--2---:R-:W-:-:S04]  /*35e0*/  ULEA UR4, UR5, UR4, 0x18 ;  /* 0x0000000405047291 */ /* 0x004fc8000f8ec0ff */
[----:B------:R-:W-:Y:S02]  /*35f0*/  UIADD3 UR5, UPT, UPT, UR4, 0x148, URZ ;  /* 0x0000014804057890 */ /* 0x000fe4000fffe0ff */
[----:B------:R-:W-:Y:S02]  /*3600*/  UIADD3 UR8, UPT, UPT, UR4, 0x140, URZ ;  /* 0x0000014004087890 */ /* 0x000fe4000fffe0ff */
[----:B------:R-:W-:-:S12]  /*3610*/  UPRMT UR5, URZ, 0x654, UR5 ;  /* 0x00000654ff057896 */ /* 0x000fd80008000005 */
.L_x_54:
[----:B------:R-:W-:Y:S01]  /*3620*/  SHF.L.U32 R7, R3, 0x1f, RZ ;  /* 0x0000001f03077819 */ /* 0x000fe200000006ff */
[----:B------:R-:W-:Y:S02]  /*3630*/  IMAD.U32 R9, RZ, RZ, UR8 ;  /* 0x00000008ff097e24 */ /* 0x000fe4000f8e00ff */
[----:B------:R-:W-:Y:S01]  /*3640*/  @!P0 IMAD.MOV.U32 R5, RZ, RZ, 0x10 ;  /* 0x00000010ff058424 */ /* 0x000fe200078e00ff */
[----:B------:R-:W2:Y:S02]  /*3650*/  SYNCS.PHASECHK.TRANS64.TRYWAIT P1, [UR4+0x148], R7 ;  /* 0x00014807ff0075a7 */ /* 0x000ea40008021104 */
[----:B------:R-:W-:-:S04]  /*3660*/  PRMT R9, R0, 0x654, R9 ;  /* 0x0000065400097816 */ /* 0x000fc80000000009 */
[----:B------:R-:W-:Y:S01]  /*3670*/  SEL R2, R9, R2, !P0 ;  /* 0x0000000209027207 */ /* 0x000fe20004000000 */
[----:B--2---:R-:W-:Y:S06]  /*3680*/  @!P1 BRA `(.L_x_52) ;  /* 0x0000005800409947 */ /* 0x004fec0003800000 */
.L_x_149:
[----:B------:R-:W-:Y:S01]  /*3690*/  UIADD3 UR6, UPT, UPT, UR4, 0x180, URZ ;  /* 0x0000018004067890 */ /* 0x000fe2000fffe0ff */
[----:B------:R3:W-:Y:S01]  /*36a0*/  @!P0 SYNCS.ARRIVE.TRANS64.RED RZ, [R2+URZ], R5 ;  /* 0x0000000502ff89a7 */ /* 0x0007e200080004ff */
[----:B------:R-:W-:Y:S01]  /*36b0*/  UIADD3 UR7, UPT, UPT, UR4, 0x140, URZ ;  /* 0x0000014004077890 */ /* 0x000fe2000fffe0ff */
[----:B------:R-:W-:-:S08]  /*36c0*/  LOP3.LUT R3, R3, 0x1, RZ, 0x3c, !PT ;  /* 0x0000000103037812 */ /* 0x000fd000078e3cff */
[----:B------:R-:W-:Y:S06]  /*36d0*/  UGETNEXTWORKID.BROADCAST [UR6], [UR7] ;  /* 0x00000000060073ca */ /* 0x000fec0008000100 */
[----:B---3--:R-:W-:-:S04]  /*36e0*/  SHF.L.U32 R5, R8, 0x1f, RZ ;  /* 0x0000001f08057819 */ /* 0x008fc800000006ff */
[----:B------:R-:W3:Y:S02]  /*36f0*/  SYNCS.PHASECHK.TRANS64.TRYWAIT P1, [UR4+0x140], R5 ;  /* 0x00014005ff0075a7 */ /* 0x000ee40008021104 */
[----:B---3--:R-:W-:Y:S05]  /*3700*/  @!P1 BRA `(.L_x_53) ;  /* 0x0000005800389947 */ /* 0x008fea0003800000 */
.L_x_151:
[----:B--2---:R-:W2:Y:S01]  /*3710*/  LDS.128 R4, [UR4+0x180] ;  /* 0x00018004ff047984 */ /* 0x004ea20008000c00 */
[----:B------:R-:W-:Y:S01]  /*3720*/  LOP3.LUT R8, R8, 0x1, RZ, 0x3c, !PT ;  /* 0x0000000108087812 */ /* 0x000fe200078e3cff */
[----:B------:R-:W-:Y:S01]  /*3730*/  @!PT LDS RZ, [RZ] ;  /* 0x00000000fffff984 */ /* 0x000fe20000000800 */
[----:B------:R-:W-:Y:S01]  /*3740*/  @!PT LDS RZ, [RZ] ;  /* 0x00000000fffff984 */ /* 0x000fe20000000800 */
[----:B------:R-:W-:Y:S01]  /*3750*/  @!PT LDS RZ, [RZ] ;  /* 0x00000000fffff984 */ /* 0x000fe20000000800 */
[----:B------:R-:W-:Y:S01]  /*3760*/  @!PT LDS RZ, [RZ] ;  /* 0x00000000fffff984 */ /* 0x000fe20000000800 */
[----:B------:R3:W-:Y:S06]  /*3770*/  MEMBAR.ALL.CTA ;  /* 0x0000000000007992 */ /* 0x0007ec0000008000 */
[----:B---3--:R-:W3:Y:S02]  /*3780*/  FENCE.VIEW.ASYNC.S ;  /* 0x00000000000073c6 */ /* 0x008ee40000000000 */
[----:B---3--:R-:W-:Y:S01]  /*3790*/  SYNCS.ARRIVE.TRANS64.RED.A1T0 RZ, [UR5], RZ ;  /* 0x000000ffffff79a7 */ /* 0x008fe20008100405 */
[----:B--2---:R-:W-:-:S13]  /*37a0*/  LOP3.LUT P1, RZ, R6, 0x1, RZ, 0xc0, !PT ;  /* 0x0000000106ff7812 */ /* 0x004fda000782c0ff */
[----:B------:R-:W-:Y:S05]  /*37b0*/  @P1 BRA `(.L_x_54) ;  /* 0xfffffffc00981947 */ /* 0x000fea000383ffff */
[----:B------:R-:W-:-:S04]  /*37c0*/  SHF.L.U32 R0, R3, 0x1f, RZ ;  /* 0x0000001f03007819 */ /* 0x000fc800000006ff */
[----:B------:R-:W2:Y:S02]  /*37d0*/  SYNCS.PHASECHK.TRANS64 P0, [UR4+0x148], R0 ;  /* 0x00014800ff0075a7 */ /* 0x000ea40008001004 */
[----:B-12---:R-:W-:Y:S05]  /*37e0*/  @P0 EXIT ;  /* 0x000000000000094d */ /* 0x006fea0003800000 */
[----:B------:R-:W-:-:S07]  /*37f0*/  MOV R0, UR4 ;  /* 0x0000000400007c02 */ /* 0x000fce0008000f00 */
.L_x_55:
[----:B-1----:R-:W-:-:S04]  /*3800*/  SHF.L.U32 R5, R3, 0x1f, RZ ;  /* 0x0000001f03057819 */ /* 0x002fc800000006ff */
[----:B------:R1:W2:Y:S03]  /*3810*/  SYNCS.PHASECHK.TRANS64.TRYWAIT P0, [R0+URZ+0x148], R5 ;  /* 0x00014805000075a7 */ /* 0x0002a600080011ff */
[----:B--2---:R-:W-:Y:S05]  /*3820*/  @!P0 NANOSLEEP.SYNCS 0x989680 ;  /* 0x009896800000895d */ /* 0x004fea0003900000 */
[----:B------:R-:W2:Y:S02]  /*3830*/  @!P0 SYNCS.PHASECHK.TRANS64 P0, [R0+URZ+0x148], R5 ;  /* 0x00014805000085a7 */ /* 0x000ea400080010ff */
[----:B--2---:R-:W-:Y:S05]  /*3840*/  @P0 EXIT ;  /* 0x000000000000094d */ /* 0x004fea0003800000 */
[----:B------:R-:W-:Y:S05]  /*3850*/  BRA `(.L_x_55) ;  /* 0xfffffffc00e87947 */ /* 0x000fea000383ffff */
.L_x_51:
[----:B------:R-:W-:-:S09]  /*3860*/  UISETP.NE.AND UP0, UPT, UR18, URZ, UPT ;  /* 0x000000ff1200728c */ /* 0x000fd2000bf05270 */
[----:B------:R-:W-:Y:S05]  /*3870*/  BRA.U UP0, `(.L_x_56) ;  /* 0x0000000d003c7547 */ /* 0x000fea000b800000 */
[----:B------:R-:W2:Y:S01]  /*3880*/  S2UR UR7, SR_CgaCtaId ;  /* 0x00000000000779c3 */ /* 0x000ea20000008800 */
[----:B------:R-:W-:Y:S01]  /*3890*/  UMOV UR4, 0x40 ;  /* 0x0000004000047882 */ /* 0x000fe20000000000 */
[----:B------:R-:W-:Y:S01]  /*38a0*/  NOP ;  /* 0x0000000000007918 */ /* 0x000fe20000000000 */
[----:B------:R-:W-:Y:S01]  /*38b0*/  UMOV UR6, 0x400 ;  /* 0x0000040000067882 */ /* 0x000fe20000000000 */
[----:B--2---:R-:W-:Y:S02]  /*38c0*/  ULEA UR5, UR7, UR4, 0x18 ;  /* 0x0000000407057291 */ /* 0x004fe4000f8ec0ff */
[----:B------:R-:W-:-:S07]  /*38d0*/  ULEA UR6, UR7, UR6, 0x18 ;  /* 0x0000000607067291 */ /* 0x000fce000f8ec0ff */
[----:B------:R-:W2:Y:S02]  /*38e0*/  LDS.U8 R0, [UR5+0x1c] ;  /* 0x00001c05ff007984 */ /* 0x000ea40008000000 */
[----:B--2---:R-:W-:-:S13]  /*38f0*/  ISETP.NE.AND P0, PT, R0, RZ, PT ;  /* 0x000000ff0000720c */ /* 0x004fda0003f05270 */
[----:B------:R-:W-:Y:S05]  /*3900*/  @P0 BRA `(.L_x_57) ;  /* 0x0000000000580947 */ /* 0x000fea0003800000 */
[----:B------:R-:W-:-:S13]  /*3910*/  ELECT P0, URZ, PT ;  /* 0x0000000000ff782f */ /* 0x000fda0003800000 */
[----:B------:R-:W-:Y:S05]  /*3920*/  @!P0 BRA `(.L_x_58) ;  /* 0x0000000000608947 */ /* 0x000fea0003800000 */
[----:B------:R-:W-:Y:S01]  /*3930*/  UMOV UR4, 0x10 ;  /* 0x0000001000047882 */ /* 0x000fe20000000000 */
[----:B------:R-:W-:Y:S01]  /*3940*/  HFMA2 R0, -RZ, RZ, 0, 5.9604644775390625e-08 ;  /* 0x00000001ff007431 */ /* 0x000fe200000001ff */
[----:B------:R-:W-:-:S03]  /*3950*/  MOV R2, 0xffff ;  /* 0x0000ffff00027802 */ /* 0x000fc60000000f00 */
[----:B------:R-:W-:Y:S04]  /*3960*/  DEPBAR.LE SB2, 0x36 ;  /* 0x0000ad800000791a */ /* 0x000fe80000000000 */
[----:B------:R-:W2:Y:S02]  /*3970*/  UTCATOMSWS.FIND_AND_SET.ALIGN UP0, UR4, UR4 ;  /* 0x00000004000475e3 */ /* 0x000ea40008000800 */
[----:B--2---:R-:W-:Y:S01]  /*3980*/  MOV R3, UR4 ;  /* 0x0000000400037c02 */ /* 0x004fe20008000f00 */
[----:B------:R-:W-:Y:S06]  /*3990*/  BRA.U UP0, `(.L_x_59) ;  /* 0x0000000100187547 */ /* 0x000fec000b800000 */
.L_x_60:
[----:B------:R-:W-:Y:S05]  /*39a0*/  NANOSLEEP 0x64 ;  /* 0x000000640000795d */ /* 0x000fea0003800000 */
[----:B------:R-:W-:-:S05]  /*39b0*/  UMOV UR4, 0x10 ;  /* 0x0000001000047882 */ /* 0x000fca0000000000 */
[----:B------:R-:W-:Y:S04]  /*39c0*/  DEPBAR.LE SB2, 0x36 ;  /* 0x0000ad800000791a */ /* 0x000fe80000000000 */
[----:B------:R-:W2:Y:S02]  /*39d0*/  UTCATOMSWS.FIND_AND_SET.ALIGN UP0, UR4, UR4 ;  /* 0x00000004000475e3 */ /* 0x000ea40008000800 */
[----:B--2---:R-:W-:Y:S01]  /*39e0*/  MOV R3, UR4 ;  /* 0x0000000400037c02 */ /* 0x004fe20008000f00 */
[----:B------:R-:W-:Y:S05]  /*39f0*/  BRA.U !UP0, `(.L_x_60) ;  /* 0xfffffffd08e87547 */ /* 0x000fea000b83ffff */
.L_x_59:
[-C--:B------:R-:W-:Y:S02]  /*3a00*/  SHF.L.U32 R2, R2, R3.reuse, RZ ;  /* 0x0000000302027219 */ /* 0x080fe400000006ff */
[----:B------:R-:W-:Y:S01]  /*3a10*/  SHF.L.U32 R0, R0, R3, RZ ;  /* 0x0000000300007219 */ /* 0x000fe200000006ff */
[----:B------:R-:W-:Y:S02]  /*3a20*/  IMAD.SHL.U32 R3, R3, 0x20, RZ ;  /* 0x0000002003037824 */ /* 0x000fe400078e00ff */
[----:B------:R2:W-:Y:S04]  /*3a30*/  ATOMS.OR RZ, [UR5+0x14], R2 ;  /* 0x00001402ffff798c */ /* 0x0005e8000b000005 */
[----:B------:R2:W-:Y:S04]  /*3a40*/  ATOMS.OR RZ, [UR5+0x18], R0 ;  /* 0x00001800ffff798c */ /* 0x0005e8000b000005 */
[----:B------:R2:W-:Y:S01]  /*3a50*/  STS [UR6+0x190], R3 ;  /* 0x00019003ff007988 */ /* 0x0005e20008000806 */
[----:B------:R-:W-:Y:S05]  /*3a60*/  BRA `(.L_x_58) ;  /* 0x0000000000107947 */ /* 0x000fea0003800000 */
.L_x_57:
[----:B------:R-:W-:Y:S02]  /*3a70*/  MOV R0, 0xffffffff ;  /* 0xffffffff00007802 */ /* 0x000fe40000000f00 */
[----:B------:R-:W-:-:S03]  /*3a80*/  MOV R2, 0x3ab0 ;  /* 0x00003ab000027802 */ /* 0x000fc60000000f00 */
[----:B------:R2:W-:Y:S04]  /*3a90*/  STS [UR6+0x190], R0 ;  /* 0x00019000ff007988 */ /* 0x0005e80008000806 */
[----:B-12--5:R-:W-:Y:S05]  /*3aa0*/  CALL.REL.NOINC `($__internal_1_$__cuda_sm10x_tcgen05_guardrail_trap_phase_invalid_during_alloc) ;  /* 0x0000005800b87944 */ /* 0x026fea0003c00000 */
.L_x_58:
[----:B------:R-:W-:Y:S05]  /*3ab0*/  WARPSYNC.ALL ;  /* 0x0000000000007948 */ /* 0x000fea0003800000 */
[----:B------:R-:W3:Y:S01]  /*3ac0*/  S2UR UR4, SR_CgaCtaId ;  /* 0x00000000000479c3 */ /* 0x000ee20000008800 */
[----:B------:R-:W-:Y:S01]  /*3ad0*/  UMOV UR19, 0x400 ;  /* 0x0000040000137882 */ /* 0x000fe20000000000 */
[----:B------:R-:W-:-:S06]  /*3ae0*/  NOP ;  /* 0x0000000000007918 */ /* 0x000fcc0000000000 */
[----:B------:R-:W-:Y:S06]  /*3af0*/  BAR.ARV 0x6, 0xa0 ;  /* 0x0182800000007b1d */ /* 0x000fec0000002000 */
[----:B------:R-:W4:Y:S01]  /*3b00*/  LDCU UR5, c[0x0][0x390] ;  /* 0x00007200ff0577ac */ /* 0x000f220008000800 */
[----:B------:R-:W-:Y:S01]  /*3b10*/  IMAD.MOV.U32 R8, RZ, RZ, 0x1 ;  /* 0x00000001ff087424 */ /* 0x000fe200078e00ff */
[----:B------:R-:W1:Y:S01]  /*3b20*/  LDCU UR6, c[0x0][0x390] ;  /* 0x00007200ff0677ac */ /* 0x000e620008000800 */
[----:B------:R-:W-:Y:S01]  /*3b30*/  UMOV UR22, URZ ;  /* 0x000000ff00167c82 */ /* 0x000fe20008000000 */
[----:B------:R-:W-:Y:S01]  /*3b40*/  UMOV UR16, URZ ;  /* 0x000000ff00107c82 */ /* 0x000fe20008000000 */
[----:B---3--:R-:W-:Y:S01]  /*3b50*/  ULEA UR19, UR4, UR19, 0x18 ;  /* 0x0000001304137291 */ /* 0x008fe2000f8ec0ff */
[----:B------:R-:W-:Y:S01]  /*3b60*/  UMOV UR26, 0x0 ;  /* 0x00000000001a7882 */ /* 0x000fe20000000000 */
[----:B------:R-:W-:-:S02]  /*3b70*/  UMOV UR27, 0x4218010 ;  /* 0x04218010001b7882 */ /* 0x000fc40000000000 */
[----:B------:R-:W-:Y:S01]  /*3b80*/  UIADD3 UR21, UPT, UPT, UR19, 0x4400, URZ ;  /* 0x0000440013157890 */ /* 0x000fe2000fffe0ff */
[----:B------:R-:W-:Y:S01]  /*3b90*/  UMOV UR24, 0x0 ;  /* 0x0000000000187882 */ /* 0x000fe20000000000 */
[----:B------:R-:W-:Y:S01]  /*3ba0*/  UMOV UR25, 0x4218010 ;  /* 0x0421801000197882 */ /* 0x000fe20000000000 */
[----:B----4-:R-:W-:Y:S02]  /*3bb0*/  UIADD3 UR5, UPT, UPT, UR5, 0x3f, URZ ;  /* 0x0000003f05057890 */ /* 0x010fe4000fffe0ff */
[----:B------:R-:W2:Y:S01]  /*3bc0*/  LDS R9, [UR19+0x190] ;  /* 0x00019013ff097984 */ /* 0x000ea20008000800 */
[----:B------:R-:W-:Y:S02]  /*3bd0*/  USHF.R.U32.HI UR21, URZ, 0x4, UR21 ;  /* 0x00000004ff157899 */ /* 0x000fe40008011615 */
[----:B------:R-:W-:Y:S02]  /*3be0*/  USHF.R.S32.HI UR4, URZ, 0x1f, UR5 ;  /* 0x0000001fff047899 */ /* 0x000fe40008011405 */
[----:B------:R-:W-:-:S02]  /*3bf0*/  ULOP3.LUT UR21, UR21, 0x3fff, URZ, 0xc0, !UPT ;  /* 0x00003fff15157892 */ /* 0x000fc4000f8ec0ff */
[----:B------:R-:W-:Y:S02]  /*3c00*/  ULEA.HI UR4, UR4, UR5, URZ, 0x6 ;  /* 0x0000000504047291 */ /* 0x000fe4000f8f30ff */
[----:B------:R-:W-:Y:S02]  /*3c10*/  UIADD3 UR5, UPT, UPT, UR19, 0x15400, URZ ;  /* 0x0001540013057890 */ /* 0x000fe4000fffe0ff */
[----:B------:R-:W-:Y:S02]  /*3c20*/  USHF.R.S32.HI UR28, URZ, 0x6, UR4 ;  /* 0x00000006ff1c7899 */ /* 0x000fe40008011404 */
[----:B------:R-:W-:Y:S02]  /*3c30*/  UIADD3 UR4, UPT, UPT, UR19, 0x148, URZ ;  /* 0x0000014813047890 */ /* 0x000fe4000fffe0ff */
[----:B------:R-:W-:Y:S02]  /*3c40*/  UISETP.LT.AND UP0, UPT, UR28, 0x1, UPT ;  /* 0x000000011c00788c */ /* 0x000fe4000bf01270 */
[----:B------:R-:W-:-:S02]  /*3c50*/  USHF.R.U32.HI UR5, URZ, 0x4, UR5 ;  /* 0x00000004ff057899 */ /* 0x000fc40008011605 */
[----:B------:R-:W-:Y:S02]  /*3c60*/  USEL UR30, UR28, 0x1, !UP0 ;  /* 0x000000011c1e7887 */ /* 0x000fe4000c000000 */
[----:B------:R-:W-:Y:S02]  /*3c70*/  UPRMT UR29, URZ, 0x654, UR4 ;  /* 0x00000654ff1d7896 */ /* 0x000fe40008000004 */
[----:B------:R-:W-:Y:S02]  /*3c80*/  ULOP3.LUT UR20, UR5, 0x3fff, URZ, 0xc0, !UPT ;  /* 0x00003fff05147892 */ /* 0x000fe4000f8ec0ff */
[----:B------:R-:W-:Y:S02]  /*3c90*/  UIADD3 UR30, UPT, UPT, -UR30, URZ, URZ ;  /* 0x000000ff1e1e7290 */ /* 0x000fe4000fffe1ff */
[----:B-1----:R-:W-:Y:S01]  /*3ca0*/  UISETP.GE.AND UP4, UPT, UR6, 0x1, UPT ;  /* 0x000000010600788c */ /* 0x002fe2000bf86270 */
[C---:B--2---:R-:W-:Y:S01]  /*3cb0*/  VIADD R3, R9.reuse, 0x80 ;  /* 0x0000008009037836 */ /* 0x044fe20000000000 */
[----:B------:R-:W-:-:S04]  /*3cc0*/  LOP3.LUT R2, R9, 0xffff, RZ, 0xc0, !PT ;  /* 0x0000ffff09027812 */ /* 0x000fc800078ec0ff */
[----:B------:R-:W-:-:S05]  /*3cd0*/  LOP3.LUT R3, R3, 0xffff, RZ, 0xc0, !PT ;  /* 0x0000ffff03037812 */ /* 0x000fca00078ec0ff */
[----:B------:R1:W-:Y:S02]  /*3ce0*/  STL.64 [R1], R2 ;  /* 0x0000000201007387 */ /* 0x0003e40000100a00 */
[----:B-1----:R-:W-:-:S07]  /*3cf0*/  CS2R R2, SRZ ;  /* 0x0000000000027805 */ /* 0x002fce000001ff00 */
.L_x_67:
[----:B-1----:R-:W-:-:S04]  /*3d00*/  SHF.L.U32 R5, R3, 0x1f, RZ ;  /* 0x0000001f03057819 */ /* 0x002fc800000006ff */
[----:B------:R-:W1:Y:S02]  /*3d10*/  SYNCS.PHASECHK.TRANS64.TRYWAIT P0, [UR19+0x140], R5 ;  /* 0x00014005ff0075a7 */ /* 0x000e640008001113 */
[----:B-12-4-:R-:W-:Y:S05]  /*3d20*/  @!P0 BRA `(.L_x_61) ;  /* 0x0000005000c88947 */ /* 0x016fea0003800000 */
.L_x_153:
[----:B-1----:R-:W1:Y:S01]  /*3d30*/  LDS.128 R4, [UR19+0x180] ;  /* 0x00018013ff047984 */ /* 0x002e620008000c00 */
[----:B------:R-:W-:Y:S01]  /*3d40*/  ULEA UR23, UR22, UR19, 0x3 ;  /* 0x0000001316177291 */ /* 0x000fe2000f8e18ff */
[----:B------:R-:W-:Y:S01]  /*3d50*/  SHF.L.U32 R0, R8, 0x1f, RZ ;  /* 0x0000001f08007819 */ /* 0x000fe200000006ff */
[----:B------:R-:W-:Y:S01]  /*3d60*/  @!PT LDS RZ, [RZ] ;  /* 0x00000000fffff984 */ /* 0x000fe20000000800 */
[----:B------:R-:W-:Y:S01]  /*3d70*/  @!PT LDS RZ, [RZ] ;  /* 0x00000000fffff984 */ /* 0x000fe20000000800 */
[----:B------:R-:W-:Y:S01]  /*3d80*/  @!PT LDS RZ, [RZ] ;  /* 0x00000000fffff984 */ /* 0x000fe20000000800 */
[----:B------:R-:W-:Y:S01]  /*3d90*/  @!PT LDS RZ, [RZ] ;  /* 0x00000000fffff984 */ /* 0x000fe20000000800 */
[----:B------:R2:W-:Y:S06]  /*3da0*/  MEMBAR.ALL.CTA ;  /* 0x0000000000007992 */ /* 0x0005ec0000008000 */
[----:B--2---:R-:W2:Y:S02]  /*3db0*/  FENCE.VIEW.ASYNC.S ;  /* 0x00000000000073c6 */ /* 0x004ea40000000000 */
[----:B--2---:R-:W-:Y:S01]  /*3dc0*/  SYNCS.ARRIVE.TRANS64.RED.A1T0 RZ, [UR29], RZ ;  /* 0x000000ffffff79a7 */ /* 0x004fe2000810041d */
[----:B------:R-:W2:Y:S01]  /*3dd0*/  SYNCS.PHASECHK.TRANS64.TRYWAIT P0, [UR23+0x160], R0 ;  /* 0x00016000ff0075a7 */ /* 0x000ea20008001117 */
[----:B-1----:R-:W-:Y:S01]  /*3de0*/  LOP3.LUT P2, RZ, R6, 0x1, RZ, 0xc0, !PT ;  /* 0x0000000106ff7812 */ /* 0x002fe2000784c0ff */
[----:B--2---:R-:W-:-:S12]  /*3df0*/  @!P0 BRA `(.L_x_62) ;  /* 0x0000005000ac8947 */ /* 0x004fd80003800000 */
.L_x_155:
[----:B------:R-:W-:Y:S05]  /*3e00*/  BRA.U !UP4, `(.L_x_63) ;  /* 0x000000010cc87547 */ /* 0x000fea000b800000 */
[----:B-1----:R-:W-:Y:S01]  /*3e10*/  IMAD.U32 R0, RZ, RZ, UR22 ;  /* 0x00000016ff007e24 */ /* 0x002fe2000f8e00ff */
[----:B------:R-:W-:-:S04]  /*3e20*/  ULEA UR4, UR16, UR19, 0x3 ;  /* 0x0000001310047291 */ /* 0x000fc8000f8e18ff */
[----:B------:R-:W-:Y:S02]  /*3e30*/  LEA R4, R0, R1, 0x2 ;  /* 0x0000000100047211 */ /* 0x000fe400078e10ff */
[----:B------:R-:W-:-:S04]  /*3e40*/  SHF.L.U32 R0, R2, 0x1f, RZ ;  /* 0x0000001f02007819 */ /* 0x000fc800000006ff */
[----:B------:R-:W5:Y:S01]  /*3e50*/  LDL R4, [R4] ;  /* 0x0000000004047983 */ /* 0x000f620000100800 */
[----:B------:R1:W2:Y:S01]  /*3e60*/  SYNCS.PHASECHK.TRANS64.TRYWAIT P1, [UR4], R0 ;  /* 0x00000000ff0075a7 */ /* 0x0002a20008021104 */
[----:B------:R-:W-:Y:S01]  /*3e70*/  UPLOP3.LUT UP2, UPT, UPT, UPT, UPT, 0x40, 0x4 ;  /* 0x000000000004789c */ /* 0x000fe20003f4e870 */
[----:B------:R-:W-:Y:S01]  /*3e80*/  UMOV UR18, UR30 ;  /* 0x0000001e00127c82 */ /* 0x000fe20008000000 */
[----:B------:R-:W-:Y:S01]  /*3e90*/  UMOV UR17, UR28 ;  /* 0x0000001c00117c82 */ /* 0x000fe20008000000 */
[----:B------:R-:W-:-:S08]  /*3ea0*/  UMOV UR5, UR16 ;  /* 0x0000001000057c82 */ /* 0x000fd00008000000 */
.L_x_66:
[----:B------:R-:W-:Y:S02]  /*3eb0*/  UIADD3 UR18, UPT, UPT, UR18, 0x1, URZ ;  /* 0x0000000112127890 */ /* 0x000fe4000fffe0ff */
[----:B------:R-:W-:Y:S02]  /*3ec0*/  ULEA UR15, UR5, UR19, 0x3 ;  /* 0x00000013050f7291 */ /* 0x000fe4000f8e18ff */
[----:B------:R-:W-:Y:S01]  /*3ed0*/  UISETP.NE.AND UP3, UPT, UR18, URZ, UPT ;  /* 0x000000ff1200728c */ /* 0x000fe2000bf65270 */
[----:B--234-:R-:W-:Y:S10]  /*3ee0*/  @P1 BRA `(.L_x_64) ;  /* 0x00000000000c1947 */ /* 0x01cff40003800000 */
[----:B------:R-:W-:Y:S04]  /*3ef0*/  SHF.L.U32 R5, R2, 0x1f, RZ ;  /* 0x0000001f02057819 */ /* 0x000fe800000006ff */
[----:B------:R-:W2:Y:S02]  /*3f00*/  SYNCS.PHASECHK.TRANS64.TRYWAIT P0, [UR15], R5 ;  /* 0x00000005ff0075a7 */ /* 0x000ea4000800110f */
[----:B--2---:R-:W-:Y:S05]  /*3f10*/  @!P0 BRA `(.L_x_65) ;  /* 0x00000050007c8947 */ /* 0x004fea0003800000 */
.L_x_64:
[----:B------:R-:W-:Y:S01]  /*3f20*/  UISETP.NE.AND UP0, UPT, UR17, 0x1, UPT ;  /* 0x000000011100788c */ /* 0x000fe2000bf05270 */
[----:B------:R-:W-:Y:S01]  /*3f30*/  PLOP3.LUT P1, PT, PT, PT, PT, 0x80, 0x8 ;  /* 0x000000000008781c */ /* 0x000fe20003f2f070 */
[----:B------:R-:W-:Y:S02]  /*3f40*/  UIADD3 UR4, UPT, UPT, UR5, 0x1, URZ ;  /* 0x0000000105047890 */ /* 0x000fe4000fffe0ff */
[----:B------:R-:W-:Y:S02]  /*3f50*/  ULEA UR10, UR5, UR20, 0x9 ;  /* 0x00000014050a7291 */ /* 0x000fe4000f8e48ff */
[----:B------:R-:W-:Y:S01]  /*3f60*/  UISETP.NE.AND UP1, UPT, UR4, 0x11, UPT ;  /* 0x000000110400788c */ /* 0x000fe2000bf25270 */
[----:B------:R-:W-:Y:S01]  /*3f70*/  PLOP3.LUT P0, PT, PT, PT, UP0, 0x80, 0x8 ;  /* 0x000000000008781c */ /* 0x000fe20003f0f008 */
[----:B------:R-:W-:Y:S02]  /*3f80*/  ULEA UR8, UR5, UR21, 0x8 ;  /* 0x0000001505087291 */ /* 0x000fe4000f8e40ff */
[----:B------:R-:W-:Y:S02]  /*3f90*/  USEL UR6, URZ, 0x1, UP1 ;  /* 0x00000001ff067887 */ /* 0x000fe40008800000 */
[----:B------:R-:W-:Y:S02]  /*3fa0*/  USEL UR16, UR4, URZ, UP1 ;  /* 0x000000ff04107287 */ /* 0x000fe40008800000 */
[----:B------:R-:W-:Y:S02]  /*3fb0*/  UIADD3 UR12, UPT, UPT, UR10, 0x100, URZ ;  /* 0x000001000a0c7890 */ /* 0x000fe4000fffe0ff */
[----:B------:R-:W-:Y:S01]  /*3fc0*/  @UP0 ULEA UR4, UR16, UR19, 0x3 ;  /* 0x0000001310040291 */ /* 0x000fe2000f8e18ff */
[----:B------:R-:W-:Y:S01]  /*3fd0*/  LOP3.LUT R2, R2, UR6, RZ, 0x3c, !PT ;  /* 0x0000000602027c12 */ /* 0x000fe2000f8e3cff */
[----:B------:R-:W-:Y:S01]  /*3fe0*/  UIADD3 UR6, UPT, UPT, UR8, 0x80, URZ ;  /* 0x0000008008067890 */ /* 0x000fe2000fffe0ff */
[----:B------:R-:W-:Y:S02]  /*3ff0*/  UMOV UR11, 0x40004040 ;  /* 0x40004040000b7882 */ /* 0x000fe40000000000 */
[----:B-1----:R-:W-:Y:S01]  /*4000*/  @P0 SHF.L.U32 R0, R2, 0x1f, RZ ;  /* 0x0000001f02000819 */ /* 0x002fe200000006ff */
[----:B------:R-:W-:Y:S01]  /*4010*/  UMOV UR9, 0x80004020 ;  /* 0x8000402000097882 */ /* 0x000fe20000000000 */
[----:B------:R-:W-:Y:S01]  /*4020*/  UMOV UR13, 0x40004040 ;  /* 0x40004040000d7882 */ /* 0x000fe20000000000 */
[----:B------:R-:W-:Y:S01]  /*4030*/  UMOV UR7, 0x80004020 ;  /* 0x8000402000077882 */ /* 0x000fe20000000000 */
[----:B------:R3:W4:Y:S01]  /*4040*/  @P0 SYNCS.PHASECHK.TRANS64.TRYWAIT P1, [UR4], R0 ;  /* 0x00000000ff0005a7 */ /* 0x0007220008021104 */
[----:B------:R-:W-:Y:S11]  /*4050*/  ELECT P0, URZ, PT ;  /* 0x0000000000ff782f */ /* 0x000ff60003800000 */
[----:B------:R-:W-:Y:S02]  /*4060*/  @!UPT UIADD3 URZ, UPT, UPT, URZ, URZ, URZ ;  /* 0x000000fffffff290 */ /* 0x000fe4000fffe0ff */
[C---:B-----5:R-:W-:Y:S02]  /*4070*/  @P0 R2UR.BROADCAST UR5, R4.reuse ;  /* 0x00000000040502ca */ /* 0x060fe400008e0000 */
[----:B------:R-:W-:Y:S11]  /*4080*/  ELECT P0, URZ, PT ;  /* 0x0000000000ff782f */ /* 0x000ff60003800000 */
[----:B------:R-:W-:Y:S02]  /*4090*/  @!UPT UIADD3 URZ, UPT, UPT, URZ, URZ, URZ ;  /* 0x000000fffffff290 */ /* 0x000fe4000fffe0ff */
[----:B------:R-:W-:Y:S01]  /*40a0*/  @P0 R2UR.BROADCAST UR14, R4 ;  /* 0x00000000040e02ca */ /* 0x000fe200008e0000 */
[----:B------:R-:W-:Y:S02]  /*40b0*/  UIADD3 UR4, UPT, UPT, UR15, 0x88, URZ ;  /* 0x000000880f047890 */ /* 0x000fe4000fffe0ff */
[----:B------:R-:W-:Y:S01]  /*40c0*/  UIADD3 UR17, UPT, UPT, UR17, -0x1, URZ ;  /* 0xffffffff11117890 */ /* 0x000fe2000fffe0ff */
[----:B------:R1:W-:Y:S01]  /*40d0*/  UTCQMMA gdesc[UR8], gdesc[UR10], tmem[UR5], tmem[UR26], idesc[UR27], UP2 ;  /* 0x00ff1a0a080075ea */ /* 0x0003e20009000305 */
[----:B------:R-:W-:Y:S08]  /*40e0*/  UPLOP3.LUT UP2, UPT, UPT, UPT, UPT, 0x80, 0x8 ;  /* 0x000000000008789c */ /* 0x000ff00003f4f070 */
[----:B------:R3:W-:Y:S01]  /*40f0*/  UTCQMMA gdesc[UR6], gdesc[UR12], tmem[UR14], tmem[UR24], idesc[UR25], UPT ;  /* 0x00ff180c060075ea */ /* 0x0007e2000b80030e */
[----:B------:R3:W-:Y:S01]  /*4100*/  UTCBAR [UR4], URZ ;  /* 0x000000ff040073e9 */ /* 0x0007e200080000ff */
[----:B-1----:R-:W-:Y:S01]  /*4110*/  UMOV UR5, UR16 ;  /* 0x0000001000057c82 */ /* 0x002fe20008000000 */
[----:B------:R-:W-:Y:S05]  /*4120*/  BRA.U UP3, `(.L_x_66) ;  /* 0xfffffffd03607547 */ /* 0x000fea000b83ffff */
.L_x_63:
[----:B---3--:R-:W-:Y:S01]  /*4130*/  UIADD3 UR4, UPT, UPT, UR22, 0x1, URZ ;  /* 0x0000000116047890 */ /* 0x008fe2000fffe0ff */
[----:B------:R-:W-:Y:S01]  /*4140*/  LOP3.LUT R3, R3, 0x1, RZ, 0x3c, !PT ;  /* 0x0000000103037812 */ /* 0x000fe200078e3cff */
[----:B------:R-:W-:Y:S02]  /*4150*/  UIADD3 UR5, UPT, UPT, UR23, 0x150, URZ ;  /* 0x0000015017057890 */ /* 0x000fe4000fffe0ff */
[----:B------:R-:W-:-:S04]  /*4160*/  UISETP.NE.AND UP0, UPT, UR4, 0x2, UPT ;  /* 0x000000020400788c */ /* 0x000fc8000bf05270 */
[----:B------:R-:W-:Y:S02]  /*4170*/  USEL UR6, URZ, 0x1, UP0 ;  /* 0x00000001ff067887 */ /* 0x000fe40008000000 */
[----:B------:R-:W-:Y:S01]  /*4180*/  USEL UR22, UR4, URZ, UP0 ;  /* 0x000000ff04167287 */ /* 0x000fe20008000000 */
[----:B------:R2:W-:Y:S03]  /*4190*/  UTCBAR [UR5], URZ ;  /* 0x000000ff050073e9 */ /* 0x0005e600080000ff */
[----:B------:R-:W-:Y:S01]  /*41a0*/  LOP3.LUT R8, R8, UR6, RZ, 0x3c, !PT ;  /* 0x0000000608087c12 */ /* 0x000fe2000f8e3cff */
[----:B------:R-:W-:Y:S07]  /*41b0*/  @P2 BRA `(.L_x_67) ;  /* 0xfffffff800d02947 */ /* 0x000fee000383ffff */
[----:B------:R-:W3:Y:S01]  /*41c0*/  S2UR UR6, SR_CgaCtaId ;  /* 0x00000000000679c3 */ /* 0x000ee20000008800 */
[----:B------:R-:W-:Y:S01]  /*41d0*/  ELECT P0, URZ, PT ;  /* 0x0000000000ff782f */ /* 0x000fe20003800000 */
[----:B-1----:R-:W-:Y:S01]  /*41e0*/  IMAD.MOV.U32 R0, RZ, RZ, 0x1 ;  /* 0x00000001ff007424 */ /* 0x002fe200078e00ff */
[----:B------:R-:W-:Y:S01]  /*41f0*/  UIADD3 UR19, UPT, UPT, UR19, 0x160, URZ ;  /* 0x0000016013137890 */ /* 0x000fe2000fffe0ff */
[----:B------:R-:W-:Y:S01]  /*4200*/  SHF.L.U32 R3, R8, 0x1f, RZ ;  /* 0x0000001f08037819 */ /* 0x000fe200000006ff */
[----:B------:R-:W-:-:S03]  /*4210*/  UMOV UR4, 0x40 ;  /* 0x0000004000047882 */ /* 0x000fc60000000000 */
[----:B------:R-:W-:Y:S01]  /*4220*/  UVIRTCOUNT.DEALLOC.SMPOOL 0x80 ;  /* 0x000000800000784c */ /* 0x000fe20000000000 */
[----:B---3--:R-:W-:Y:S02]  /*4230*/  ULEA UR6, UR6, UR4, 0x18 ;  /* 0x0000000406067291 */ /* 0x008fe4000f8ec0ff */
[----:B------:R-:W-:-:S07]  /*4240*/  ULEA UR4, UR22, UR19, 0x3 ;  /* 0x0000001316047291 */ /* 0x000fce000f8e18ff */
[----:B------:R1:W-:Y:S02]  /*4250*/  @P0 STS.U8 [UR6+0x1c], R0 ;  /* 0x00001c00ff000988 */ /* 0x0003e40008000006 */
[----:B------:R-:W3:Y:S02]  /*4260*/  SYNCS.PHASECHK.TRANS64.TRYWAIT P0, [UR4], R3 ;  /* 0x00000003ff0075a7 */ /* 0x000ee40008001104 */
[----:B-1-3--:R-:W-:Y:S05]  /*4270*/  @!P0 BRA `(.L_x_68) ;  /* 0x0000004c00bc8947 */ /* 0x00afea0003800000 */
.L_x_158:
[----:B------:R-:W-:-:S04]  /*4280*/  UIADD3 UR4, UPT, UPT, UR22, 0x1, URZ ;  /* 0x0000000116047890 */ /* 0x000fc8000fffe0ff */
[----:B------:R-:W-:-:S04]  /*4290*/  UISETP.NE.AND UP0, UPT, UR4, 0x2, UPT ;  /* 0x000000020400788c */ /* 0x000fc8000bf05270 */
[----:B--2---:R-:W-:Y:S02]  /*42a0*/  USEL UR5, URZ, 0x1, UP0 ;  /* 0x00000001ff057887 */ /* 0x004fe40008000000 */
[----:B------:R-:W-:-:S04]  /*42b0*/  USEL UR4, UR4, URZ, UP0 ;  /* 0x000000ff04047287 */ /* 0x000fc80008000000 */
[----:B------:R-:W-:Y:S01]  /*42c0*/  ULEA UR4, UR4, UR19, 0x3 ;  /* 0x0000001304047291 */ /* 0x000fe2000f8e18ff */
[----:B-1----:R-:W-:-:S04]  /*42d0*/  LOP3.LUT R3, R8, UR5, RZ, 0x3c, !PT ;  /* 0x0000000508037c12 */ /* 0x002fc8000f8e3cff */
[----:B------:R-:W-:-:S04]  /*42e0*/  SHF.L.U32 R3, R3, 0x1f, RZ ;  /* 0x0000001f03037819 */ /* 0x000fc800000006ff */
[----:B------:R-:W1:Y:S02]  /*42f0*/  SYNCS.PHASECHK.TRANS64.TRYWAIT P0, [UR4], R3 ;  /* 0x00000003ff0075a7 */ /* 0x000e640008001104 */
[----:B-1----:R-:W-:Y:S05]  /*4300*/  @!P0 BRA `(.L_x_69) ;  /* 0x0000004c00b08947 */ /* 0x002fea0003800000 */
.L_x_160:
[----:B------:R-:W-:Y:S01]  /*4310*/  NOP ;  /* 0x0000000000007918 */ /* 0x000fe20000000000 */
[----:B-1----:R-:W1:Y:S01]  /*4320*/  LDS R0, [UR6+0x14] ;  /* 0x00001406ff007984 */ /* 0x002e620008000800 */
[----:B------:R-:W-:Y:S01]  /*4330*/  LOP3.LUT R2, R9, 0xffff, RZ, 0xc0, !PT ;  /* 0x0000ffff09027812 */ /* 0x000fe200078ec0ff */
[----:B------:R-:W-:Y:S02]  /*4340*/  IMAD.MOV.U32 R3, RZ, RZ, 0xffff ;  /* 0x0000ffffff037424 */ /* 0x000fe400078e00ff */
[----:B------:R-:W-:Y:S01]  /*4350*/  IMAD.MOV.U32 R5, RZ, RZ, 0x1 ;  /* 0x00000001ff057424 */ /* 0x000fe200078e00ff */
[----:B------:R-:W-:-:S04]  /*4360*/  SHF.R.U32.HI R2, RZ, 0x5, R2 ;  /* 0x00000005ff027819 */ /* 0x000fc80000011602 */
[-C--:B------:R-:W-:Y:S02]  /*4370*/  SHF.L.U32 R3, R3, R2.reuse, RZ ;  /* 0x0000000203037219 */ /* 0x080fe400000006ff */
[----:B------:R-:W-:Y:S02]  /*4380*/  SHF.L.U32 R5, R5, R2, RZ ;  /* 0x0000000205057219 */ /* 0x000fe400000006ff */
[----:B-1----:R-:W-:-:S04]  /*4390*/  LOP3.LUT R0, R0, R3, RZ, 0xc0, !PT ;  /* 0x0000000300007212 */ /* 0x002fc800078ec0ff */
[----:B------:R-:W-:-:S13]  /*43a0*/  ISETP.NE.AND P0, PT, R0, R3, PT ;  /* 0x000000030000720c */ /* 0x000fda0003f05270 */
[----:B------:R-:W-:Y:S05]  /*43b0*/  @P0 BRA `(.L_x_70) ;  /* 0x00000000005c0947 */ /* 0x000fea0003800000 */
[----:B------:R-:W1:Y:S02]  /*43c0*/  LDS R0, [UR6+0x18] ;  /* 0x00001806ff007984 */ /* 0x000e640008000800 */
[----:B-1----:R-:W-:-:S04]  /*43d0*/  LOP3.LUT R0, R0, R5, RZ, 0xc0, !PT ;  /* 0x0000000500007212 */ /* 0x002fc800078ec0ff */
[----:B------:R-:W-:-:S13]  /*43e0*/  ISETP.NE.AND P0, PT, R0, R5, PT ;  /* 0x000000050000720c */ /* 0x000fda0003f05270 */
[----:B------:R-:W-:Y:S05]  /*43f0*/  @P0 BRA `(.L_x_71) ;  /* 0x0000000000400947 */ /* 0x000fea0003800000 */
[----:B------:R-:W-:Y:S01]  /*4400*/  R2UR UR4, R3 ;  /* 0x00000000030472ca */ /* 0x000fe200000e0000 */
[----:B------:R-:W1:Y:S01]  /*4410*/  S2R R2, SR_LANEID ;  /* 0x0000000000027919 */ /* 0x000e620000000000 */
[----:B------:R-:W-:-:S04]  /*4420*/  LOP3.LUT R5, RZ, R5, RZ, 0x33, !PT ;  /* 0x00000005ff057212 */ /* 0x000fc800078e33ff */
[----:B------:R-:W2:Y:S07]  /*4430*/  REDUX UR7, R5 ;  /* 0x00000000050773c4 */ /* 0x000eae0000000000 */
[----:B------:R-:W-:-:S03]  /*4440*/  ULOP3.LUT UR5, URZ, UR4, URZ, 0x33, !UPT ;  /* 0x00000004ff057292 */ /* 0x000fc6000f8e33ff */
[----:B------:R-:W-:Y:S02]  /*4450*/  VOTEU.ANY UR4, UPT, PT ;  /* 0x0000000000047886 */ /* 0x000fe400038e0100 */
[----:B------:R-:W-:Y:S01]  /*4460*/  UFLO.U32 UR4, UR4 ;  /* 0x00000004000472bd */ /* 0x000fe200080e0000 */
[----:B------:R-:W-:-:S04]  /*4470*/  IMAD.U32 R0, RZ, RZ, UR5 ;  /* 0x00000005ff007e24 */ /* 0x000fc8000f8e00ff */
[----:B------:R-:W3:Y:S02]  /*4480*/  REDUX UR8, R0 ;  /* 0x00000000000873c4 */ /* 0x000ee40000000000 */
[----:B------:R1:W-:Y:S02]  /*4490*/  UTCATOMSWS.AND URZ, UR5 ;  /* 0x0000000500ff79e3 */ /* 0x0003e40008000000 */
[----:B-1----:R-:W-:Y:S01]  /*44a0*/  ISETP.EQ.U32.AND P0, PT, R2, UR4, PT ;  /* 0x0000000402007c0c */ /* 0x002fe2000bf02070 */
[----:B--2---:R-:W-:Y:S02]  /*44b0*/  IMAD.U32 R2, RZ, RZ, UR7 ;  /* 0x00000007ff027e24 */ /* 0x004fe4000f8e00ff */
[----:B---3--:R-:W-:-:S10]  /*44c0*/  IMAD.U32 R3, RZ, RZ, UR8 ;  /* 0x00000008ff037e24 */ /* 0x008fd4000f8e00ff */
[----:B------:R1:W-:Y:S04]  /*44d0*/  @P0 ATOMS.AND RZ, [UR6+0x14], R3 ;  /* 0x00001403ffff098c */ /* 0x0003e8000a800006 */
[----:B------:R1:W-:Y:S01]  /*44e0*/  @P0 ATOMS.AND RZ, [UR6+0x18], R2 ;  /* 0x00001802ffff098c */ /* 0x0003e2000a800006 */
[----:B------:R-:W-:Y:S05]  /*44f0*/  BRA `(.L_x_72) ;  /* 0x0000000000147947 */ /* 0x000fea0003800000 */
.L_x_71:
[----:B------:R-:W-:Y:S02]  /*4500*/  MOV R2, 0x4520 ;  /* 0x0000452000027802 */ /* 0x000fe40000000f00 */
[----:B----45:R-:W-:Y:S05]  /*4510*/  CALL.REL.NOINC `($__internal_0_$__cuda_sm10x_tcgen05_guardrail_trap_col_being_dealloced_not_returned_by_alloc) ;  /* 0x0000005000107944 */ /* 0x030fea0003c00000 */
[----:B------:R-:W-:Y:S05]  /*4520*/  BRA `(.L_x_72) ;  /* 0x0000000000087947 */ /* 0x000fea0003800000 */
.L_x_70:
[----:B------:R-:W-:Y:S02]  /*4530*/  MOV R2, 0x4550 ;  /* 0x0000455000027802 */ /* 0x000fe40000000f00 */
[----:B----45:R-:W-:Y:S05]  /*4540*/  CALL.REL.NOINC `($__internal_2_$__cuda_sm10x_tcgen05_guardrail_trap_unallocated_columns_being_dealloced) ;  /* 0x00000050001c7944 */ /* 0x030fea0003c00000 */
.L_x_72:
[----:B------:R-:W-:Y:S01]  /*4550*/  NOP ;  /* 0x0000000000007918 */ /* 0x000fe20000000000 */
[----:B------:R-:W-:Y:S05]  /*4560*/  EXIT ;  /* 0x000000000000794d */ /* 0x000fea0003800000 */
.L_x_56:
[----:B------:R-:W2:Y:S01]  /*4570*/  LDCU UR5, c[0x0][0x384] ;  /* 0x00007080ff0577ac */ /* 0x000ea20008000800 */
[----:B------:R-:W-:Y:S02]  /*4580*/  UISETP.NE.OR UP0, UPT, UR18, 0x3, !UP3 ;  /* 0x000000031200788c */ /* 0x000fe4000df05670 */
[----:B--2---:R-:W-:-:S07]  /*4590*/  UIADD3 UR5, UPT, UPT, UR5, 0x7f, URZ ;  /* 0x0000007f05057890 */ /* 0x004fce000fffe0ff */
[----:B------:R-:W-:Y:S05]  /*45a0*/  BRA.U UP0, `(.L_x_73) ;  /* 0x0000001100a47547 */ /* 0x000fea000b800000 */
[----:B------:R-:W-:Y:S01]  /*45b0*/  USHF.R.S32.HI UR4, URZ, 0x1f, UR5 ;  /* 0x0000001fff047899 */ /* 0x000fe20008011405 */
[----:B------:R-:W2:Y:S01]  /*45c0*/  S2UR UR12, SR_CgaCtaId ;  /* 0x00000000000c79c3 */ /* 0x000ea20000008800 */
[----:B------:R-:W3:Y:S01]  /*45d0*/  LDCU UR38, c[0x0][0x370] ;  /* 0x00006e00ff2677ac */ /* 0x000ee20008000800 */
[----:B------:R-:W-:Y:S01]  /*45e0*/  R2UR UR44, R73 ;  /* 0x00000000492c72ca */ /* 0x000fe200000e0000 */
[----:B------:R-:W-:Y:S01]  /*45f0*/  IMAD.MOV.U32 R10, RZ, RZ, 0x1 ;  /* 0x00000001ff0a7424 */ /* 0x000fe200078e00ff */
[----:B------:R-:W-:Y:S01]  /*4600*/  R2UR UR43, R86 ;  /* 0x00000000562b72ca */ /* 0x000fe200000e0000 */
[----:B------:R-:W-:Y:S01]  /*4610*/  ULEA.HI UR4, UR4, UR5, URZ, 0x7 ;  /* 0x0000000504047291 */ /* 0x000fe2000f8f38ff */
[----:B------:R-:W-:Y:S01]  /*4620*/  IMAD.MOV.U32 R8, RZ, RZ, RZ ;  /* 0x000000ffff087224 */ /* 0x000fe200078e00ff */
[----:B------:R-:W3:Y:S01]  /*4630*/  LDCU.128 UR32, c[0x0][0xb10] ;  /* 0x00016200ff2077ac */ /* 0x000ee20008000c00 */
[----:B------:R-:W4:Y:S01]  /*4640*/  LDC.64 R14, c[0x0][0x348] ;  /* 0x0000d200ff0e7b82 */ /* 0x000f220000000a00 */
[----:B------:R-:W-:Y:S01]  /*4650*/  USHF.R.S32.HI UR27, URZ, 0x7, UR4 ;  /* 0x00000007ff1b7899 */ /* 0x000fe20008011404 */
[----:B------:R-:W1:Y:S05]  /*4660*/  LDCU UR37, c[0x0][0x374] ;  /* 0x00006e80ff2577ac */ /* 0x000e6a0008000800 */
[----:B------:R-:W-:Y:S01]  /*4670*/  IMAD.U32 R2, RZ, RZ, UR27 ;  /* 0x0000001bff027e24 */ /* 0x000fe2000f8e00ff */
[----:B------:R-:W2:Y:S04]  /*4680*/  LDCU.64 UR4, c[0x0][0x888] ;  /* 0x00011100ff0477ac */ /* 0x000ea80008000a00 */
[----:B------:R-:W-:Y:S01]  /*4690*/  IABS R0, R2 ;  /* 0x0000000200007213 */ /* 0x000fe20000000000 */
[----:B------:R-:W1:Y:S03]  /*46a0*/  LDCU.64 UR30, c[0x0][0x890] ;  /* 0x00011200ff1e77ac */ /* 0x000e660008000a00 */
[----:B------:R-:W-:Y:S01]  /*46b0*/  R2UR UR28, R0 ;  /* 0x00000000001c72ca */ /* 0x000fe200000e0000 */
[----:B------:R-:W4:Y:S01]  /*46c0*/  LDCU UR24, c[0x0][0xb0c] ;  /* 0x00016180ff1877ac */ /* 0x000f220008000800 */
[----:B------:R-:W4:Y:S01]  /*46d0*/  LDCU UR51, c[0x0][0xb20] ;  /* 0x00016400ff3377ac */ /* 0x000f220008000800 */
[----:B------:R-:W4:Y:S10]  /*46e0*/  LDCU UR36, c[0x0][0x388] ;  /* 0x00007100ff2477ac */ /* 0x000f340008000800 */
[----:B------:R-:W4:Y:S01]  /*46f0*/  I2F.RP R3, UR28 ;  /* 0x0000001c00037d06 */ /* 0x000f220008209400 */
[----:B--2---:R-:W-:Y:S01]  /*4700*/  UISETP.NE.U32.AND UP0, UPT, UR4, URZ, UPT ;  /* 0x000000ff0400728c */ /* 0x004fe2000bf05070 */
[----:B------:R-:W2:Y:S03]  /*4710*/  LDCU UR4, c[0x0][0xb30] ;  /* 0x00016600ff0477ac */ /* 0x000ea60008000800 */
[----:B------:R-:W-:Y:S01]  /*4720*/  UISETP.NE.AND.EX UP5, UPT, UR5, URZ, UPT, UP0 ;  /* 0x000000ff0500728c */ /* 0x000fe2000bfa5300 */
[----:B------:R-:W-:Y:S01]  /*4730*/  UMOV UR25, 0x400 ;  /* 0x0000040000197882 */ /* 0x000fe20000000000 */
[----:B---3--:R-:W-:-:S02]  /*4740*/  UIMAD.WIDE.U32 UR8, UR38, UR32, URZ ;  /* 0x00000020260872a5 */ /* 0x008fc4000f8e00ff */
[----:B-1----:R-:W-:Y:S01]  /*4750*/  UIMAD.WIDE.U32 UR10, UR37, UR35, URZ ;  /* 0x00000023250a72a5 */ /* 0x002fe2000f8e00ff */
[----:B------:R-:W-:Y:S01]  /*4760*/  UMOV UR6, URZ ;  /* 0x000000ff00067c82 */ /* 0x000fe20008000000 */
[----:B----4-:R-:W1:Y:S01]  /*4770*/  MUFU.RCP R0, R3 ;  /* 0x0000000300007308 */ /* 0x010e620000001000 */
[----:B------:R-:W-:Y:S02]  /*4780*/  ULEA UR25, UR12, UR25, 0x18 ;  /* 0x000000190c197291 */ /* 0x000fe4000f8ec0ff */
[----:B------:R-:W-:Y:S02]  /*4790*/  UISETP.NE.U32.AND UP6, UPT, UR30, URZ, UPT ;  /* 0x000000ff1e00728c */ /* 0x000fe4000bfc5070 */
[----:B------:R-:W-:Y:S02]  /*47a0*/  UIADD3 UR47, UPT, UPT, UR25, 0x118, URZ ;  /* 0x00000118192f7890 */ /* 0x000fe4000fffe0ff */
[----:B------:R-:W-:Y:S02]  /*47b0*/  UIADD3 UR45, UPT, UPT, UR25, 0x148, URZ ;  /* 0x00000148192d7890 */ /* 0x000fe4000fffe0ff */
[----:B------:R-:W-:-:S02]  /*47c0*/  UIADD3 UR17, UPT, UPT, UR25, 0x110, URZ ;  /* 0x0000011019117890 */ /* 0x000fc4000fffe0ff */
[----:B------:R-:W-:Y:S02]  /*47d0*/  UISETP.NE.AND UP0, UPT, UR39, 0x1, UPT ;  /* 0x000000012700788c */ /* 0x000fe4000bf05270 */
[----:B------:R-:W-:Y:S01]  /*47e0*/  UISETP.NE.AND UP0, UPT, UR24, 0x1, UPT ;  /* 0x000000011800788c */ /* 0x000fe2000bf05270 */
[----:B------:R-:W-:Y:S01]  /*47f0*/  UMOV UR42, UR9 ;  /* 0x00000009002a7c82 */ /* 0x000fe20008000000 */
[----:B------:R-:W-:Y:S01]  /*4800*/  UMOV UR41, UR11 ;  /* 0x0000000b00297c82 */ /* 0x000fe20008000000 */
[----:B-1----:R-:W-:Y:S01]  /*4810*/  VIADD R0, R0, 0xffffffe ;  /* 0x0ffffffe00007836 */ /* 0x002fe20000000000 */
[----:B------:R-:W-:Y:S02]  /*4820*/  UISETP.GE.AND UP2, UPT, UR39, 0x1, UPT ;  /* 0x000000012700788c */ /* 0x000fe4000bf46270 */
[----:B------:R-:W-:Y:S02]  /*4830*/  UISETP.NE.AND UP0, UPT, UR34, 0x1, UPT ;  /* 0x000000012200788c */ /* 0x000fe4000bf05270 */
[----:B------:R-:W-:Y:S01]  /*4840*/  UPLOP3.LUT UP4, UPT, UPT, UPT, UPT, 0x40, 0x4 ;  /* 0x000000000004789c */ /* 0x000fe20003f8e870 */
[----:B------:R-:W1:Y:S01]  /*4850*/  F2I.FTZ.U32.TRUNC.NTZ R0, R0 ;  /* 0x0000000000007305 */ /* 0x000e62000021f000 */
[----:B------:R-:W3:Y:S01]  /*4860*/  LDCU.64 UR22, c[0x0][0xb28] ;  /* 0x00016500ff1677ac */ /* 0x000ee20008000a00 */
[----:B------:R-:W-:-:S02]  /*4870*/  UISETP.NE.AND.EX UP6, UPT, UR31, URZ, UPT, UP6 ;  /* 0x000000ff1f00728c */ /* 0x000fc4000bfc5360 */
[----:B------:R-:W-:Y:S02]  /*4880*/  UPRMT UR47, UR12, 0x654, UR47 ;  /* 0x000006540c2f7896 */ /* 0x000fe4000800002f */
[----:B------:R-:W-:Y:S02]  /*4890*/  UPRMT UR45, URZ, 0x654, UR45 ;  /* 0x00000654ff2d7896 */ /* 0x000fe4000800002d */
[----:B------:R-:W-:Y:S02]  /*48a0*/  UPRMT UR48, UR12, 0x654, UR17 ;  /* 0x000006540c307896 */ /* 0x000fe40008000011 */
[----:B------:R-:W-:Y:S01]  /*48b0*/  USHF.R.U32.HI UR42, URZ, UR33, UR42 ;  /* 0x00000021ff2a7299 */ /* 0x000fe2000801162a */
[----:B-1----:R-:W-:Y:S01]  /*48c0*/  R2UR UR7, R0 ;  /* 0x00000000000772ca */ /* 0x002fe200000e0000 */
[----:B------:R-:W-:Y:S01]  /*48d0*/  USHF.R.U32.HI UR41, URZ, UR51, UR41 ;  /* 0x00000033ff297299 */ /* 0x000fe20008011629 */
[----:B------:R-:W-:Y:S01]  /*48e0*/  IABS R0, R2 ;  /* 0x0000000200007213 */ /* 0x000fe20000000000 */
[----:B------:R-:W-:Y:S01]  /*48f0*/  IMAD.MOV.U32 R2, RZ, RZ, 0x1000 ;  /* 0x00001000ff027424 */ /* 0x000fe200078e00ff */
[----:B--2---:R-:W-:-:S02]  /*4900*/  UISETP.NE.AND UP3, UPT, UR4, 0x1, UPT ;  /* 0x000000010400788c */ /* 0x004fc4000bf65270 */
[----:B------:R-:W-:Y:S01]  /*4910*/  UISETP.NE.AND UP2, UPT, UR36, URZ, UPT ;  /* 0x000000ff2400728c */ /* 0x000fe2000bf45270 */
[----:B------:R-:W-:Y:S01]  /*4920*/  IMAD.MOV R0, RZ, RZ, -R0 ;  /* 0x000000ffff007224 */ /* 0x000fe200078e0a00 */
[----:B------:R-:W-:-:S04]  /*4930*/  UISETP.NE.AND UP0, UPT, UR27, URZ, UPT ;  /* 0x000000ff1b00728c */ /* 0x000fc8000bf05270 */
[----:B------:R-:W-:Y:S01]  /*4940*/  R2UR UR46, R0 ;  /* 0x00000000002e72ca */ /* 0x000fe200000e0000 */
[----:B------:R-:W-:-:S04]  /*4950*/  UIADD3 UR5, UPT, UPT, URZ, -UR7, URZ ;  /* 0x80000007ff057290 */ /* 0x000fc8000fffe0ff */
[----:B------:R-:W-:-:S04]  /*4960*/  UIMAD UR5, UR5, UR28, URZ ;  /* 0x0000001c050572a4 */ /* 0x000fc8000f8e02ff */
[----:B------:R-:W-:-:S07]  /*4970*/  UIMAD.WIDE.U32 UR6, UR7, UR5, UR6 ;  /* 0x00000005070672a5 */ /* 0x000fce000f8e0006 */
[----:B---3--:R-:W-:-:S05]  /*4980*/  UMOV UR40, UR7 ;  /* 0x0000000700287c82 */ /* 0x008fca0008000000 */
.L_x_82:
[----:B------:R-:W-:Y:S04]  /*4990*/  SHF.L.U32 R3, R8, 0x1f, RZ ;  /* 0x0000001f08037819 */ /* 0x000fe800000006ff */
[----:B-1----:R-:W1:Y:S02]  /*49a0*/  SYNCS.PHASECHK.TRANS64.TRYWAIT P0, [UR25+0x140], R3 ;  /* 0x00014003ff0075a7 */ /* 0x002e640008001119 */
[----:B-1----:R-:W-:Y:S05]  /*49b0*/  @!P0 BRA `(.L_x_74) ;  /* 0x00000048001c8947 */ /* 0x002fea0003800000 */
.L_x_162:
[----:B------:R-:W2:Y:S01]  /*49c0*/  LDS.128 R4, [UR25+0x180] ;  /* 0x00018019ff047984 */ /* 0x000ea20008000c00 */
[----:B------:R-:W-:Y:S01]  /*49d0*/  UISETP.GE.AND UP0, UPT, UR39, 0x1, UPT ;  /* 0x000000012700788c */ /* 0x000fe2000bf06270 */
[----:B------:R-:W-:Y:S01]  /*49e0*/  @!PT LDS RZ, [RZ] ;  /* 0x00000000fffff984 */ /* 0x000fe20000000800 */
[----:B------:R-:W-:Y:S01]  /*49f0*/  @!PT LDS RZ, [RZ] ;  /* 0x00000000fffff984 */ /* 0x000fe20000000800 */
[----:B------:R-:W-:Y:S01]  /*4a00*/  @!PT LDS RZ, [RZ] ;  /* 0x00000000fffff984 */ /* 0x000fe20000000800 */
[----:B------:R-:W-:Y:S01]  /*4a10*/  @!PT LDS RZ, [RZ] ;  /* 0x00000000fffff984 */ /* 0x000fe20000000800 */
[----:B------:R3:W-:Y:S06]  /*4a20*/  MEMBAR.ALL.CTA ;  /* 0x0000000000007992 */ /* 0x0007ec0000008000 */
[----:B---3--:R-:W3:Y:S02]  /*4a30*/  FENCE.VIEW.ASYNC.S ;  /* 0x00000000000073c6 */ /* 0x008ee40000000000 */
[----:B---3--:R-:W-:Y:S01]  /*4a40*/  SYNCS.ARRIVE.TRANS64.RED.A1T0 RZ, [UR45], RZ ;  /* 0x000000ffffff79a7 */ /* 0x008fe2000810042d */
[----:B--2---:R-:W-:Y:S11]  /*4a50*/  LOP3.LUT P0, RZ, R6, 0x1, RZ, 0xc0, !PT ;  /* 0x0000000106ff7812 */ /* 0x004ff6000780c0ff */
[----:B------:R-:W-:Y:S02]  /*4a60*/  @!UPT UIADD3 URZ, UPT, UPT, URZ, URZ, URZ ;  /* 0x000000fffffff290 */ /* 0x000fe4000fffe0ff */
[----:B------:R-:W-:Y:S01]  /*4a70*/  VOTEU.ANY UP2, P0 ;  /* 0x0000000000ff7886 */ /* 0x000fe20000040100 */
[----:B------:R-:W-:Y:S11]  /*4a80*/  PLOP3.LUT P0, PT, PT, PT, UP2, 0x80, 0x8 ;  /* 0x000000000008781c */ /* 0x000ff60003f0f028 */
[----:B------:R-:W-:Y:S02]  /*4a90*/  @!UPT UIADD3 URZ, UPT, UPT, URZ, URZ, URZ ;  /* 0x000000fffffff290 */ /* 0x000fe4000fffe0ff */
[----:B-1----:R-:W-:Y:S02]  /*4aa0*/  @P0 MOV R3, R4 ;  /* 0x0000000400030202 */ /* 0x002fe40000000f00 */
[----:B------:R-:W-:Y:S02]  /*4ab0*/  @P0 LOP3.LUT R0, R5, 0xffff, RZ, 0xc0, !PT ;  /* 0x0000ffff05000812 */ /* 0x000fe400078ec0ff */
[----:B------:R-:W-:Y:S02]  /*4ac0*/  @P0 R2UR UR5, R3 ;  /* 0x00000000030502ca */ /* 0x000fe400000e0000 */
[----:B------:R-:W-:Y:S11]  /*4ad0*/  @P0 R2UR UR4, R0 ;  /* 0x00000000000402ca */ /* 0x000ff600000e0000 */
[----:B------:R-:W-:Y:S02]  /*4ae0*/  @UP2 UMOV UR15, UR5 ;  /* 0x00000005000f2c82 */ /* 0x000fe40008000000 */
[----:B------:R-:W-:Y:S01]  /*4af0*/  @UP2 UMOV UR14, UR4 ;  /* 0x00000004000e2c82 */ /* 0x000fe20008000000 */
[----:B------:R-:W-:Y:S05]  /*4b00*/  BRA.U !UP0, `(.L_x_75) ;  /* 0x0000000108c07547 */ /* 0x000fea000b800000 */
[----:B------:R-:W-:Y:S02]  /*4b10*/  UIMAD.WIDE.U32 UR8, UR14, UR35, URZ ;  /* 0x000000230e0872a5 */ /* 0x000fe4000f8e00ff */
[----:B------:R-:W-:Y:S02]  /*4b20*/  UP2UR UR16, UPR, URZ, 0x4 ;  /* 0x00000004ff107883 */ /* 0x000fe40008000000 */
[----:B------:R-:W-:Y:S02]  /*4b30*/  UISETP.NE.AND UP2, UPT, UR34, 0x1, UPT ;  /* 0x000000012200788c */ /* 0x000fe4000bf45270 */
[----:B------:R-:W-:Y:S02]  /*4b40*/  UIMAD.WIDE.U32 UR10, UR15, UR32, URZ ;  /* 0x000000200f0a72a5 */ /* 0x000fe4000f8e00ff */
[----:B------:R-:W-:Y:S02]  /*4b50*/  USEL UR4, UR37, UR41, !UP2 ;  /* 0x0000002925047287 */ /* 0x000fe4000d000000 */
[----:B------:R-:W-:Y:S02]  /*4b60*/  UISETP.NE.AND UP0, UPT, UR24, 0x1, UPT ;  /* 0x000000011800788c */ /* 0x000fe4000bf05270 */
[----:B------:R-:W-:Y:S02]  /*4b70*/  UP2UR UR20, UPR, URZ, 0x2 ;  /* 0x00000002ff147883 */ /* 0x000fe40008000000 */
[----:B------:R-:W-:Y:S02]  /*4b80*/  UISETP.NE.AND UP1, UPT, UR39, 0x1, UPT ;  /* 0x000000012700788c */ /* 0x000fe4000bf25270 */
[----:B------:R-:W-:Y:S02]  /*4b90*/  UIMAD.WIDE.U32 UR12, UR4, UR22, URZ ;  /* 0x00000016040c72a5 */ /* 0x000fe4000f8e00ff */
[----:B------:R-:W-:Y:S01]  /*4ba0*/  USEL UR7, UR38, UR42, !UP0 ;  /* 0x0000002a26077287 */ /* 0x000fe2000c000000 */
[----:B------:R-:W-:Y:S02]  /*4bb0*/  UMOV UR5, UR9 ;  /* 0x0000000900057c82 */ /* 0x000fe40008000000 */
[----:B------:R-:W-:Y:S02]  /*4bc0*/  USHF.R.U32.HI UR6, URZ, UR51, UR5 ;  /* 0x00000033ff067299 */ /* 0x000fe40008011605 */
[----:B------:R-:W-:Y:S02]  /*4bd0*/  UIMAD.WIDE.U32 UR18, UR7, UR22, URZ ;  /* 0x00000016071272a5 */ /* 0x000fe4000f8e00ff */
[----:B------:R-:W-:Y:S02]  /*4be0*/  USEL UR6, UR14, UR6, !UP2 ;  /* 0x000000060e067287 */ /* 0x000fe4000d000000 */
[----:B------:R-:W-:Y:S01]  /*4bf0*/  UISETP.NE.AND UP2, UPT, UR16, URZ, UPT ;  /* 0x000000ff1000728c */ /* 0x000fe2000bf45270 */
[----:B------:R-:W-:Y:S01]  /*4c00*/  UMOV UR5, UR11 ;  /* 0x0000000b00057c82 */ /* 0x000fe20008000000 */
[----:B------:R-:W-:Y:S02]  /*4c10*/  UIMAD.WIDE.U32 UR10, UR6, UR22, URZ ;  /* 0x00000016060a72a5 */ /* 0x000fe4000f8e00ff */
[----:B------:R-:W-:Y:S03]  /*4c20*/  USHF.R.U32.HI UR8, URZ, UR33, UR5 ;  /* 0x00000021ff087299 */ /* 0x000fe60008011605 */
[----:B------:R-:W-:Y:S02]  /*4c30*/  UMOV UR5, UR13 ;  /* 0x0000000d00057c82 */ /* 0x000fe40008000000 */
[----:B------:R-:W-:Y:S03]  /*4c40*/  @UP1 USHF.R.U32.HI UR4, URZ, UR23, UR5 ;  /* 0x00000017ff041299 */ /* 0x000fe60008011605 */
[----:B------:R-:W-:Y:S01]  /*4c50*/  UMOV UR5, UR19 ;  /* 0x0000001300057c82 */ /* 0x000fe20008000000 */
[----:B------:R-:W-:Y:S02]  /*4c60*/  UIMAD UR4, UR39, UR4, URZ ;  /* 0x00000004270472a4 */ /* 0x000fe4000f8e02ff */
[----:B------:R-:W-:Y:S02]  /*4c70*/  @UP1 USHF.R.U32.HI UR7, URZ, UR23, UR5 ;  /* 0x00000017ff071299 */ /* 0x000fe40008011605 */
[----:B------:R-:W-:Y:S02]  /*4c80*/  USEL UR5, UR15, UR8, !UP0 ;  /* 0x000000080f057287 */ /* 0x000fe4000c000000 */
[----:B------:R-:W-:Y:S02]  /*4c90*/  UIMAD UR8, UR39, UR7, URZ ;  /* 0x00000007270872a4 */ /* 0x000fe4000f8e02ff */
[----:B------:R-:W-:Y:S03]  /*4ca0*/  UISETP.GE.AND UP0, UPT, UR6, UR4, UPT ;  /* 0x000000040600728c */ /* 0x000fe6000bf06270 */
[----:B------:R-:W-:Y:S01]  /*4cb0*/  UMOV UR4, UR11 ;  /* 0x0000000b00047c82 */ /* 0x000fe20008000000 */
[----:B------:R-:W-:Y:S02]  /*4cc0*/  UISETP.GE.OR UP0, UPT, UR5, UR8, UP0 ;  /* 0x000000080500728c */ /* 0x000fe40008706670 */
[----:B------:R-:W-:Y:S02]  /*4cd0*/  USHF.R.U32.HI UR4, URZ, UR23, UR4 ;  /* 0x00000017ff047299 */ /* 0x000fe40008011604 */
[----:B------:R-:W-:Y:S02]  /*4ce0*/  UIMAD.WIDE.U32 UR8, UR5, UR22, URZ ;  /* 0x00000016050872a5 */ /* 0x000fe4000f8e00ff */
[----:B------:R-:W-:Y:S04]  /*4cf0*/  USEL UR10, UR6, UR4, !UP1 ;  /* 0x00000004060a7287 */ /* 0x000fe8000c800000 */
[----:B------:R-:W-:Y:S01]  /*4d00*/  UIADD3 UR11, UPT, UPT, -UR10, URZ, URZ ;  /* 0x000000ff0a0b7290 */ /* 0x000fe2000fffe1ff */
[----:B------:R-:W-:Y:S02]  /*4d10*/  @!UP0 UMOV UR4, UR9 ;  /* 0x0000000900048c82 */ /* 0x000fe40008000000 */
[----:B------:R-:W-:Y:S02]  /*4d20*/  @!UP0 USHF.R.U32.HI UR4, URZ, UR23, UR4 ;  /* 0x00000017ff048299 */ /* 0x000fe40008011604 */
[----:B------:R-:W-:Y:S02]  /*4d30*/  UIMAD UR8, UR39, UR11, UR6 ;  /* 0x0000000b270872a4 */ /* 0x000fe4000f8e0206 */
[----:B------:R-:W-:Y:S02]  /*4d40*/  @!UP0 USEL UR4, UR5, UR4, !UP1 ;  /* 0x0000000405048287 */ /* 0x000fe4000c800000 */
[----:B------:R-:W-:Y:S02]  /*4d50*/  UISETP.NE.AND UP1, UPT, UR20, URZ, UPT ;  /* 0x000000ff1400728c */ /* 0x000fe4000bf25270 */
[----:B------:R-:W-:Y:S02]  /*4d60*/  @!UP0 UIMAD UR8, UR7, UR8, UR4 ;  /* 0x00000008070882a4 */ /* 0x000fe4000f8e0204 */
[----:B------:R-:W-:Y:S02]  /*4d70*/  @!UP0 UIADD3 UR9, UPT, UPT, UR10, -UR4, URZ ;  /* 0x800000040a098290 */ /* 0x000fe4000fffe0ff */
[----:B------:R-:W-:Y:S02]  /*4d80*/  UIADD3 UR4, UPT, UPT, -UR5, URZ, URZ ;  /* 0x000000ff05047290 */ /* 0x000fe4000fffe1ff */
[----:B------:R-:W-:Y:S02]  /*4d90*/  UIADD3 UR7, UPT, UPT, -UR6, URZ, URZ ;  /* 0x000000ff06077290 */ /* 0x000fe4000fffe1ff */
[----:B------:R-:W-:Y:S02]  /*4da0*/  @!UP0 UIMAD UR6, UR9, UR39, UR5 ;  /* 0x00000027090682a4 */ /* 0x000fe4000f8e0205 */
[----:B------:R-:W-:Y:S02]  /*4db0*/  UIMAD UR15, UR24, UR4, UR15 ;  /* 0x00000004180f72a4 */ /* 0x000fe4000f8e020f */
[----:B------:R-:W-:Y:S01]  /*4dc0*/  UIMAD UR14, UR34, UR7, UR14 ;  /* 0x00000007220e72a4 */ /* 0x000fe2000f8e020e */
[----:B------:R-:W-:Y:S02]  /*4dd0*/  @!UP0 UMOV UR5, UR8 ;  /* 0x0000000800058c82 */ /* 0x000fe40008000000 */
[----:B------:R-:W-:Y:S02]  /*4de0*/  UIMAD UR15, UR5, UR24, UR15 ;  /* 0x00000018050f72a4 */ /* 0x000fe4000f8e020f */
[----:B------:R-:W-:Y:S11]  /*4df0*/  UIMAD UR14, UR6, UR34, UR14 ;  /* 0x00000022060e72a4 */ /* 0x000ff6000f8e020e */
[----:B------:R-:W-:Y:S01]  /*4e00*/  @!UPT UIADD3 URZ, UPT, UPT, URZ, URZ, URZ ;  /* 0x000000fffffff290 */ /* 0x000fe2000fffe0ff */
.L_x_75:
[----:B------:R-:W1:Y:S01]  /*4e10*/  @!UP3 LDCU.128 UR8, c[0x0][0xb10] ;  /* 0x00016200ff08b7ac */ /* 0x000e620008000c00 */
[----:B------:R-:W-:Y:S04]  /*4e20*/  MOV R0, UR26 ;  /* 0x0000001a00007c02 */ /* 0x000fe80008000f00 */
[----:B------:R-:W-:Y:S01]  /*4e30*/  IABS R0, R0 ;  /* 0x0000000000007213 */ /* 0x000fe20000000000 */
[----:B------:R-:W2:Y:S01]  /*4e40*/  @!UP3 LDCU UR5, c[0x0][0xb0c] ;  /* 0x00016180ff05b7ac */ /* 0x000ea20008000800 */
[----:B-1----:R-:W-:Y:S07]  /*4e50*/  UIMAD.WIDE.U32 UR6, UR15, UR8, URZ ;  /* 0x000000080f0672a5 */ /* 0x002fee000f8e00ff */
[----:B------:R-:W-:Y:S01]  /*4e60*/  @!UP3 UMOV UR4, UR7 ;  /* 0x000000070004bc82 */ /* 0x000fe20008000000 */
[----:B--2---:R-:W-:Y:S02]  /*4e70*/  @!UP3 UISETP.NE.AND UP0, UPT, UR5, 0x1, UPT ;  /* 0x000000010500b88c */ /* 0x004fe4000bf05270 */
[----:B------:R-:W-:Y:S02]  /*4e80*/  @!UP3 USHF.R.U32.HI UR4, URZ, UR9, UR4 ;  /* 0x00000009ff04b299 */ /* 0x000fe40008011604 */
[----:B------:R-:W-:Y:S02]  /*4e90*/  UIMAD.WIDE.U32 UR6, UR14, UR11, URZ ;  /* 0x0000000b0e0672a5 */ /* 0x000fe4000f8e00ff */
[----:B------:R-:W-:Y:S02]  /*4ea0*/  @!UP3 USEL UR8, UR15, UR4, !UP0 ;  /* 0x000000040f08b287 */ /* 0x000fe4000c000000 */
[----:B------:R-:W-:Y:S03]  /*4eb0*/  @!UP3 UISETP.NE.AND UP0, UPT, UR10, 0x1, UPT ;  /* 0x000000010a00b88c */ /* 0x000fe6000bf05270 */
[----:B------:R-:W-:Y:S02]  /*4ec0*/  @!UP3 UMOV UR6, UR7 ;  /* 0x000000070006bc82 */ /* 0x000fe40008000000 */
[----:B------:R-:W1:Y:S02]  /*4ed0*/  @!UP3 LDCU UR4, c[0x0][0xb20] ;  /* 0x00016400ff04b7ac */ /* 0x000e640008000800 */
[----:B-1----:R-:W-:Y:S04]  /*4ee0*/  @!UP3 USHF.R.U32.HI UR6, URZ, UR4, UR6 ;  /* 0x00000004ff06b299 */ /* 0x002fe80008011606 */
[----:B------:R-:W-:Y:S04]  /*4ef0*/  @!UP3 USEL UR6, UR14, UR6, !UP0 ;  /* 0x000000060e06b287 */ /* 0x000fe8000c000000 */
[----:B------:R-:W-:Y:S02]  /*4f00*/  @!UP3 UIADD3 UR4, UPT, UPT, -UR8, UR6, URZ ;  /* 0x000000060804b290 */ /* 0x000fe4000fffe1ff */
[----:B------:R-:W-:Y:S02]  /*4f10*/  @!UP3 UIADD3 UR6, UPT, UPT, UR8, -UR6, URZ ;  /* 0x800000060806b290 */ /* 0x000fe4000fffe0ff */
[----:B------:R-:W-:Y:S02]  /*4f20*/  @!UP3 UIMAD UR15, UR4, UR5, UR15 ;  /* 0x00000005040fb2a4 */ /* 0x000fe4000f8e020f */
[----:B------:R-:W-:Y:S01]  /*4f30*/  @!UP3 UIMAD UR14, UR6, UR10, UR14 ;  /* 0x0000000a060eb2a4 */ /* 0x000fe2000f8e020e */
[----:B------:R-:W-:Y:S11]  /*4f40*/  BRA.U UP4, `(.L_x_76) ;  /* 0x0000000104107547 */ /* 0x000ff6000b800000 */
[----:B------:R-:W-:Y:S04]  /*4f50*/  MOV R3, UR49 ;  /* 0x0000003100037c02 */ /* 0x000fe80008000f00 */
[----:B------:R-:W-:Y:S04]  /*4f60*/  SHF.L.U32 R12, R3, 0x1f, RZ ;  /* 0x0000001f030c7819 */ /* 0x000fe800000006ff */
[----:B------:R-:W1:Y:S02]  /*4f70*/  SYNCS.PHASECHK.TRANS64.TRYWAIT P1, [UR25+0x138], R12 ;  /* 0x0001380cff0075a7 */ /* 0x000e640008021119 */
[----:B-1----:R-:W-:Y:S05]  /*4f80*/  @!P1 BRA `(.L_x_77) ;  /* 0x0000004000c09947 */ /* 0x002fea0003800000 */
.L_x_76:
[----:B------:R-:W-:Y:S01]  /*4f90*/  UISETP.NE.AND UP4, UPT, UR27, URZ, UPT ;  /* 0x000000ff1b00728c */ /* 0x000fe2000bf85270 */
[----:B------:R-:W-:Y:S01]  /*4fa0*/  R2UR UR4, R0 ;  /* 0x00000000000472ca */ /* 0x000fe200000e0000 */
[----:B------:R-:W-:Y:S01]  /*4fb0*/  USHF.L.U32 UR19, UR29, 0x6, URZ ;  /* 0x000000061d137899 */ /* 0x000fe200080006ff */
[----:B------:R-:W-:Y:S05]  /*4fc0*/  IMAD.U32 R0, RZ, RZ, UR36 ;  /* 0x00000024ff007e24 */ /* 0x000fea000f8e00ff */
[----:B------:R-:W-:Y:S04]  /*4fd0*/  IABS R9, R0 ;  /* 0x0000000000097213 */ /* 0x000fe80000000000 */
[----:B------:R-:W2:Y:S02]  /*4fe0*/  I2F.RP R16, R9 ;  /* 0x0000000900107306 */ /* 0x000ea40000209400 */
[----:B------:R-:W-:Y:S07]  /*4ff0*/  UIMAD.WIDE.U32 UR6, UR40, UR4, URZ ;  /* 0x00000004280672a5 */ /* 0x000fee000f8e00ff */
[----:B------:R-:W-:Y:S02]  /*5000*/  UMOV UR20, UR7 ;  /* 0x0000000700147c82 */ /* 0x000fe40008000000 */
[----:B------:R-:W-:Y:S04]  /*5010*/  UIMAD UR4, UR20, UR46, UR4 ;  /* 0x0000002e140472a4 */ /* 0x000fe8000f8e0204 */
[----:B------:R-:W-:Y:S01]  /*5020*/  UISETP.GT.U32.AND UP0, UPT, UR28, UR4, UPT ;  /* 0x000000041c00728c */ /* 0x000fe2000bf04070 */
[----:B--2---:R-:W2:Y:S10]  /*5030*/  MUFU.RCP R0, R16 ;  /* 0x0000001000007308 */ /* 0x004eb40000001000 */
[----:B------:R-:W-:Y:S02]  /*5040*/  @!UP0 UIADD3 UR4, UPT, UPT, UR4, -UR28, URZ ;  /* 0x8000001c04048290 */ /* 0x000fe4000fffe0ff */
[----:B------:R-:W-:Y:S02]  /*5050*/  @!UP0 UIADD3 UR20, UPT, UPT, UR20, 0x1, URZ ;  /* 0x0000000114148890 */ /* 0x000fe4000fffe0ff */
[----:B------:R-:W-:Y:S02]  /*5060*/  UISETP.GE.U32.AND UP0, UPT, UR4, UR28, UPT ;  /* 0x0000001c0400728c */ /* 0x000fe4000bf06070 */
[----:B------:R-:W-:Y:S01]  /*5070*/  ULOP3.LUT UR4, UR26, UR27, URZ, 0x3c, !UPT ;  /* 0x0000001b1a047292 */ /* 0x000fe2000f8e3cff */
[----:B--2---:R-:W-:Y:S04]  /*5080*/  VIADD R11, R0, 0xffffffe ;  /* 0x0ffffffe000b7836 */ /* 0x004fe80000000000 */
[----:B------:R-:W1:Y:S04]  /*5090*/  F2I.FTZ.U32.TRUNC.NTZ R13, R11 ;  /* 0x0000000b000d7305 */ /* 0x000e68000021f000 */
[----:B------:R-:W-:Y:S02]  /*50a0*/  @UP0 UIADD3 UR20, UPT, UPT, UR20, 0x1, URZ ;  /* 0x0000000114140890 */ /* 0x000fe4000fffe0ff */
[----:B------:R-:W-:Y:S01]  /*50b0*/  UISETP.GE.AND UP0, UPT, UR4, URZ, UPT ;  /* 0x000000ff0400728c */ /* 0x000fe2000bf06270 */
[--C-:B-1----:R-:W-:Y:S10]  /*50c0*/  IMAD.MOV R12, RZ, RZ, -R13.reuse ;  /* 0x000000ffff0c7224 */ /* 0x102ff400078e0a0d */
[----:B------:R-:W-:Y:S02]  /*50d0*/  @!UP0 UIADD3 UR20, UPT, UPT, -UR20, URZ, URZ ;  /* 0x000000ff14148290 */ /* 0x000fe4000fffe1ff */
[----:B------:R-:W-:Y:S01]  /*50e0*/  @!UP4 ULOP3.LUT UR20, URZ, UR27, URZ, 0x33, !UPT ;  /* 0x0000001bff14c292 */ /* 0x000fe2000f8e33ff */
[----:B------:R-:W-:Y:S01]  /*50f0*/  IMAD R3, R12, R9, RZ ;  /* 0x000000090c037224 */ /* 0x000fe200078e02ff */
[----:B------:R-:W-:Y:S01]  /*5100*/  UISETP.NE.AND UP4, UPT, UR36, URZ, UPT ;  /* 0x000000ff2400728c */ /* 0x000fe2000bf85270 */
[----:B------:R-:W-:Y:S01]  /*5110*/  IMAD.MOV.U32 R12, RZ, RZ, RZ ;  /* 0x000000ffff0c7224 */ /* 0x000fe200078e00ff */
[----:B------:R-:W-:Y:S02]  /*5120*/  ULOP3.LUT UR4, UR20, UR36, URZ, 0x3c, !UPT ;  /* 0x0000002414047292 */ /* 0x000fe4000f8e3cff */
[----:B------:R-:W-:Y:S01]  /*5130*/  MOV R0, UR20 ;  /* 0x0000001400007c02 */ /* 0x000fe20008000f00 */
[----:B------:R-:W-:Y:S01]  /*5140*/  IMAD.HI.U32 R13, R13, R3, R12 ;  /* 0x000000030d0d7227 */ /* 0x000fe200078e000c */
[----:B------:R-:W-:Y:S02]  /*5150*/  UISETP.GE.AND UP0, UPT, UR4, URZ, UPT ;  /* 0x000000ff0400728c */ /* 0x000fe4000bf06270 */
[----:B------:R-:W-:Y:S01]  /*5160*/  IABS R0, R0 ;  /* 0x0000000000007213 */ /* 0x000fe20000000000 */
[----:B------:R-:W-:Y:S04]  /*5170*/  UIADD3 UR4, UPT, UPT, -UR20, URZ, URZ ;  /* 0x000000ff14047290 */ /* 0x000fe8000fffe1ff */
[----:B------:R-:W-:Y:S01]  /*5180*/  IMAD.HI.U32 R13, R13, R0, RZ ;  /* 0x000000000d0d7227 */ /* 0x000fe200078e00ff */
[----:B------:R-:W-:Y:S03]  /*5190*/  UIMAD UR4, UR27, UR4, UR26 ;  /* 0x000000041b0472a4 */ /* 0x000fe6000f8e021a */
[----:B------:R-:W-:Y:S01]  /*51a0*/  IMAD.MOV R3, RZ, RZ, -R13 ;  /* 0x000000ffff037224 */ /* 0x000fe200078e0a0d */
[----:B------:R-:W-:Y:S03]  /*51b0*/  USHF.L.U32 UR18, UR4, 0x7, URZ ;  /* 0x0000000704127899 */ /* 0x000fe600080006ff */
[C---:B------:R-:W-:Y:S05]  /*51c0*/  IMAD R0, R9.reuse, R3, R0 ;  /* 0x0000000309007224 */ /* 0x040fea00078e0200 */
[----:B------:R-:W-:Y:S11]  /*51d0*/  ISETP.GT.U32.AND P1, PT, R9, R0, PT ;  /* 0x000000000900720c */ /* 0x000ff60003f24070 */
[----:B------:R-:W-:Y:S02]  /*51e0*/  @!UPT UIADD3 URZ, UPT, UPT, URZ, URZ, URZ ;  /* 0x000000fffffff290 */ /* 0x000fe4000fffe0ff */
[-C--:B------:R-:W-:Y:S01]  /*51f0*/  @!P1 IADD3 R0, PT, PT, R0, -R9.reuse, RZ ;  /* 0x8000000900009210 */ /* 0x080fe20007ffe0ff */
[----:B------:R-:W-:Y:S01]  /*5200*/  @!P1 VIADD R13, R13, 0x1 ;  /* 0x000000010d0d9836 */ /* 0x000fe20000000000 */
[----:B------:R-:W-:Y:S02]  /*5210*/  ISETP.NE.U32.AND P1, PT, RZ, UR30, PT ;  /* 0x0000001eff007c0c */ /* 0x000fe4000bf25070 */
[----:B------:R-:W-:Y:S02]  /*5220*/  ISETP.GE.U32.AND P2, PT, R0, R9, PT ;  /* 0x000000090000720c */ /* 0x000fe40003f46070 */
[----:B------:R-:W-:Y:S02]  /*5230*/  ISETP.NE.AND.EX P1, PT, RZ, UR31, PT, P1 ;  /* 0x0000001fff007c0c */ /* 0x000fe4000bf25310 */
[----:B------:R-:W-:Y:S09]  /*5240*/  SHF.L.U32 R9, R10, 0x1f, RZ ;  /* 0x0000001f0a097819 */ /* 0x000ff200000006ff */
[----:B------:R-:W-:Y:S04]  /*5250*/  @P2 IADD3 R13, PT, PT, R13, 0x1, RZ ;  /* 0x000000010d0d2810 */ /* 0x000fe80007ffe0ff */
[----:B------:R-:W-:Y:S11]  /*5260*/  R2UR UR21, R13 ;  /* 0x000000000d1572ca */ /* 0x000ff600000e0000 */
[----:B------:R-:W-:Y:S02]  /*5270*/  @!UPT UIADD3 URZ, UPT, UPT, URZ, URZ, URZ ;  /* 0x000000fffffff290 */ /* 0x000fe4000fffe0ff */
[----:B------:R-:W-:Y:S02]  /*5280*/  @!UP0 UIADD3 UR21, UPT, UPT, -UR21, URZ, URZ ;  /* 0x000000ff15158290 */ /* 0x000fe4000fffe1ff */
[----:B------:R-:W-:Y:S04]  /*5290*/  @!UP4 ULOP3.LUT UR21, URZ, UR36, URZ, 0x33, !UPT ;  /* 0x00000024ff15c292 */ /* 0x000fe8000f8e33ff */
[----:B------:R-:W-:Y:S04]  /*52a0*/  UIADD3 UR5, UPT, UPT, -UR21, URZ, URZ ;  /* 0x000000ff15057290 */ /* 0x000fe8000fffe1ff */
[----:B------:R-:W-:Y:S01]  /*52b0*/  UIMAD UR20, UR36, UR5, UR20 ;  /* 0x00000005241472a4 */ /* 0x000fe2000f8e0214 */
[----:B------:R-:W-:Y:S11]  /*52c0*/  BRA.U !UP6, `(.L_x_78) ;  /* 0x000000010e387547 */ /* 0x000ff6000b800000 */
[----:B------:R-:W-:Y:S01]  /*52d0*/  UPLOP3.LUT UP1, UPT, UPT, UPT, UP5, 0x80, 0x8 ;  /* 0x000000000008789c */ /* 0x000fe20003f2f050 */
[----:B------:R-:W-:Y:S01]  /*52e0*/  HFMA2 R0, -RZ, RZ, 0, 5.9604644775390625e-08 ;  /* 0x00000001ff007431 */ /* 0x000fe200000001ff */
[----:B------:R-:W1:Y:S01]  /*52f0*/  LDCU.64 UR8, c[0x0][0x358] ;  /* 0x00006b00ff0877ac */ /* 0x000e620008000a00 */
[----:B------:R-:W-:Y:S03]  /*5300*/  IMAD.MOV.U32 R94, RZ, RZ, 0x1 ;  /* 0x00000001ff5e7424 */ /* 0x000fe600078e00ff */
[----:B------:R-:W-:Y:S05]  /*5310*/  PLOP3.LUT P2, PT, PT, PT, UP1, 0x80, 0x8 ;  /* 0x000000000008781c */ /* 0x000fea0003f4f018 */
[----:B------:R-:W2:Y:S01]  /*5320*/  @UP1 LDCU.64 UR4, c[0x0][0x888] ;  /* 0x00011100ff0417ac */ /* 0x000ea20008000a00 */
[----:B------:R-:W-:Y:S07]  /*5330*/  @UP1 UIMAD UR6, UR50, UR30, URZ ;  /* 0x0000001e320612a4 */ /* 0x000fee000f8e02ff */
[----:B------:R-:W-:Y:S01]  /*5340*/  @!P2 PRMT R94, R0, 0x7610, R94 ;  /* 0x00007610005ea816 */ /* 0x000fe2000000005e */
[----:B--2---:R-:W-:Y:S06]  /*5350*/  @UP1 UIMAD.WIDE UR4, UR6, 0x4, UR4 ;  /* 0x00000004060418a5 */ /* 0x004fec000f8e0204 */
[----:B------:R-:W-:Y:S01]  /*5360*/  IMAD.U32 R12, RZ, RZ, UR4 ;  /* 0x00000004ff0c7e24 */ /* 0x000fe2000f8e00ff */
[----:B------:R-:W-:Y:S04]  /*5370*/  MOV R13, UR5 ;  /* 0x00000005000d7c02 */ /* 0x000fe80008000f00 */
[----:B------:R-:W2:Y:S01]  /*5380*/  @!UP1 LDCU UR4, c[0x0][0x880] ;  /* 0x00011000ff0497ac */ /* 0x000ea20008000800 */
[----:B-1---5:R1:W5:Y:S02]  /*5390*/  @P2 LDG.E R41, desc[UR8][R12.64] ;  /* 0x000000080c292981 */ /* 0x022364000c1e1900 */
[----:B-12---:R-:W-:Y:S07]  /*53a0*/  @!P2 IMAD.U32 R41, RZ, RZ, UR4 ;  /* 0x00000004ff29ae24 */ /* 0x006fee000f8e00ff */
.L_x_78:
[----:B-----5:R-:W-:Y:S01]  /*53b0*/  @!P1 FSETP.EQ.AND P3, PT, R41, RZ, PT ;  /* 0x000000ff2900920b */ /* 0x020fe20003f62000 */
[----:B------:R-:W-:Y:S01]  /*53c0*/  @!UPT UIADD3 URZ, UPT, UPT, URZ, URZ, URZ ;  /* 0x000000fffffff290 */ /* 0x000fe2000fffe0ff */
[----:B------:R-:W-:Y:S11]  /*53d0*/  @!P1 BRA `(.L_x_79) ;  /* 0x0000000000149947 */ /* 0x000ff60003800000 */
[----:B------:R-:W-:Y:S02]  /*53e0*/  LOP3.LUT P1, RZ, R94, 0xff, RZ, 0xc0, !PT ;  /* 0x000000ff5eff7812 */ /* 0x000fe4000782c0ff */
[----:B------:R-:W-:Y:S04]  /*53f0*/  PLOP3.LUT P3, PT, PT, PT, UP1, 0x80, 0x8 ;  /* 0x000000000008781c */ /* 0x000fe80003f6f018 */
[----:B------:R-:W-:Y:S07]  /*5400*/  PLOP3.LUT P3, PT, P3, PT, PT, 0x8, 0x80 ;  /* 0x000000000080781c */ /* 0x000fee0001f6e170 */
[----:B------:R-:W-:Y:S11]  /*5410*/  @P1 FSETP.EQ.AND P3, PT, R41, RZ, PT ;  /* 0x000000ff2900120b */ /* 0x000ff60003f62000 */
[----:B------:R-:W-:Y:S02]  /*5420*/  @!UPT UIADD3 URZ, UPT, UPT, URZ, URZ, URZ ;  /* 0x000000fffffff290 */ /* 0x000fe4000fffe0ff */
.L_x_79:
[----:B------:R-:W1:Y:S01]  /*5430*/  SYNCS.PHASECHK.TRANS64.TRYWAIT P1, [UR25+0x120], R9 ;  /* 0x00012009ff0075a7 */ /* 0x000e620008021119 */
[----:B------:R-:W-:Y:S04]  /*5440*/  ELECT P2, URZ, PT ;  /* 0x0000000000ff782f */ /* 0x000fe80003840000 */
[----:B------:R-:W-:Y:S01]  /*5450*/  PLOP3.LUT P2, PT, P3, P2, PT, 0xf2, 0x2f ;  /* 0x00000000002f781c */ /* 0x000fe20001f45e72 */
[----:B------:R-:W-:Y:S01]  /*5460*/  @!UPT UIADD3 URZ, UPT, UPT, URZ, URZ, URZ ;  /* 0x000000fffffff290 */ /* 0x000fe2000fffe0ff */
[----:B-1----:R-:W-:Y:S11]  /*5470*/  @!P1 BRA `(.L_x_80) ;  /* 0x0000003c009c9947 */ /* 0x002ff60003800000 */
.L_x_165:
[----:B------:R-:W-:Y:S01]  /*5480*/  @!P2 IADD3 R3, P1, PT, R14, 0x580, RZ ;  /* 0x000005800e03a810 */ /* 0x000fe20007f3e0ff */
[----:B------:R-:W-:Y:S01]  /*5490*/  VOTEU.ALL UP0, P2 ;  /* 0x0000000000ff7886 */ /* 0x000fe20001000000 */
[----:B------:R-:W-:Y:S01]  /*54a0*/  UMOV UR6, 0x0 ;  /* 0x0000000000067882 */ /* 0x000fe20000000000 */
[----:B------:R-:W-:Y:S01]  /*54b0*/  UMOV UR7, 0x10000000 ;  /* 0x1000000000077882 */ /* 0x000fe20000000000 */
[----:B------:R-:W-:Y:S01]  /*54c0*/  @!P2 R2UR UR5, R3 ;  /* 0x000000000305a2ca */ /* 0x000fe200000e0000 */
[----:B-1----:R-:W-:Y:S01]  /*54d0*/  @!P2 IMAD.X R0, RZ, RZ, R15, P1 ;  /* 0x000000ffff00a224 */ /* 0x002fe200008e060f */
[----:B------:R-:W-:Y:S01]  /*54e0*/  @!UP0 UIADD3 UR16, UPT, UPT, UR25, 0x200, URZ ;  /* 0x0000020019108890 */ /* 0x000fe2000fffe0ff */
[----:B------:R-:W-:Y:S01]  /*54f0*/  @P0 SHF.R.U32.HI R4, RZ, 0x10, R5 ;  /* 0x00000010ff040819 */ /* 0x000fe20000011605 */
[----:B------:R-:W-:Y:S02]  /*5500*/  VOTEU.ALL UP0, P2 ;  /* 0x0000000000ff7886 */ /* 0x000fe40001000000 */
[----:B------:R-:W-:Y:S01]  /*5510*/  @!P2 R2UR UR4, R0 ;  /* 0x000000000004a2ca */ /* 0x000fe200000e0000 */
[----:B------:R-:W-:Y:S01]  /*5520*/  @!P2 IMAD.MOV.U32 R0, RZ, RZ, 0x1000 ;  /* 0x00001000ff00a424 */ /* 0x000fe200078e00ff */
[----:B------:R-:W-:Y:S05]  /*5530*/  @P0 R2UR UR50, R4 ;  /* 0x00000000043202ca */ /* 0x000fea00000e0000 */
[----:B------:R-:W-:Y:S06]  /*5540*/  IMAD.U32 R12, RZ, RZ, UR5 ;  /* 0x00000005ff0c7e24 */ /* 0x000fec000f8e00ff */
[----:B------:R-:W-:Y:S01]  /*5550*/  IMAD.U32 R13, RZ, RZ, UR4 ;  /* 0x00000004ff0d7e24 */ /* 0x000fe2000f8e00ff */
[----:B------:R-:W-:Y:S04]  /*5560*/  @!P2 R2UR UR4, R12 ;  /* 0x000000000c04a2ca */ /* 0x000fe800000e0000 */
[----:B------:R-:W-:Y:S11]  /*5570*/  @!P2 R2UR UR5, R13 ;  /* 0x000000000d05a2ca */ /* 0x000ff600000e0000 */
[----:B------:R-:W-:Y:S02]  /*5580*/  @!UPT UIADD3 URZ, UPT, UPT, URZ, URZ, URZ ;  /* 0x000000fffffff290 */ /* 0x000fe4000fffe0ff */
[----:B------:R1:W-:Y:S01]  /*5590*/  @!UP0 UTMALDG.4D [UR16], [UR4], desc[UR6] ;  /* 0x00000610040085b4 */ /* 0x0003e20008019000 */
[----:B------:R1:W-:Y:S01]  /*55a0*/  @!P2 SYNCS.ARRIVE.TRANS64.RED.A0TR RZ, [UR25+0x110], R0 ;  /* 0x00011000ffffa9a7 */ /* 0x0003e20008300419 */
[----:B------:R-:W-:Y:S01]  /*55b0*/  SYNCS.ARRIVE.TRANS64.RED.A1T0 RZ, [UR48], RZ ;  /* 0x000000ffffff79a7 */ /* 0x000fe20008100430 */
[----:B------:R-:W2:Y:S02]  /*55c0*/  SYNCS.PHASECHK.TRANS64.TRYWAIT P1, [UR25+0x128], R9 ;  /* 0x00012809ff0075a7 */ /* 0x000ea40008021119 */
[----:B-12---:R-:W-:Y:S05]  /*55d0*/  @!P1 BRA `(.L_x_81) ;  /* 0x0000003c005c9947 */ /* 0x006fea0003800000 */
.L_x_167:
[----:B------:R-:W-:Y:S01]  /*55e0*/  @!P2 IADD3 R3, P0, PT, R14, 0x580, RZ ;  /* 0x000005800e03a810 */ /* 0x000fe20007f1e0ff */
[----:B------:R-:W-:Y:S01]  /*55f0*/  VOTEU.ALL UP0, P2 ;  /* 0x0000000000ff7886 */ /* 0x000fe20001000000 */
[----:B------:R-:W-:Y:S01]  /*5600*/  UMOV UR6, 0x0 ;  /* 0x0000000000067882 */ /* 0x000fe20000000000 */
[----:B------:R-:W-:Y:S01]  /*5610*/  UMOV UR7, 0x10000000 ;  /* 0x1000000000077882 */ /* 0x000fe20000000000 */
[----:B------:R-:W-:Y:S01]  /*5620*/  @!P2 R2UR UR5, R3 ;  /* 0x000000000305a2ca */ /* 0x000fe200000e0000 */
[----:B-1----:R-:W-:Y:S01]  /*5630*/  @!P2 IMAD.X R0, RZ, RZ, R15, P0 ;  /* 0x000000ffff00a224 */ /* 0x002fe200000e060f */
[----:B------:R-:W-:Y:S01]  /*5640*/  @!UP0 UIADD3 UR10, UPT, UPT, UR18, 0x40, URZ ;  /* 0x00000040120a8890 */ /* 0x000fe2000fffe0ff */
[----:B------:R-:W-:Y:S01]  /*5650*/  LOP3.LUT R10, R10, 0x1, RZ, 0x3c, !PT ;  /* 0x000000010a0a7812 */ /* 0x000fe200078e3cff */
[----:B------:R-:W-:Y:S01]  /*5660*/  @!UP0 UIADD3 UR8, UPT, UPT, UR25, 0x1200, URZ ;  /* 0x0000120019088890 */ /* 0x000fe2000fffe0ff */
[----:B------:R-:W-:Y:S01]  /*5670*/  LOP3.LUT R8, R8, 0x1, RZ, 0x3c, !PT ;  /* 0x0000000108087812 */ /* 0x000fe200078e3cff */
[----:B------:R-:W-:Y:S01]  /*5680*/  @!UP0 UIADD3 UR9, UPT, UPT, UR25, 0x118, URZ ;  /* 0x0000011819098890 */ /* 0x000fe2000fffe0ff */
[----:B------:R-:W-:Y:S01]  /*5690*/  @!P2 R2UR UR4, R0 ;  /* 0x000000000004a2ca */ /* 0x000fe200000e0000 */
[----:B------:R-:W-:Y:S01]  /*56a0*/  VOTEU.ALL UP0, P2 ;  /* 0x0000000000ff7886 */ /* 0x000fe20001000000 */
[----:B------:R-:W-:Y:S01]  /*56b0*/  UMOV UR11, UR19 ;  /* 0x00000013000b7c82 */ /* 0x000fe20008000000 */
[----:B------:R-:W-:Y:S01]  /*56c0*/  UMOV UR12, UR20 ;  /* 0x00000014000c7c82 */ /* 0x000fe20008000000 */
[----:B------:R-:W-:Y:S01]  /*56d0*/  UMOV UR13, UR21 ;  /* 0x00000015000d7c82 */ /* 0x000fe20008000000 */
[----:B------:R-:W-:Y:S01]  /*56e0*/  UIADD3 UR26, UPT, UPT, UR14, UR44, URZ ;  /* 0x0000002c0e1a7290 */ /* 0x000fe2000fffe0ff */
[----:B------:R-:W-:Y:S01]  /*56f0*/  IMAD.U32 R4, RZ, RZ, UR5 ;  /* 0x00000005ff047e24 */ /* 0x000fe2000f8e00ff */
[----:B------:R-:W-:Y:S02]  /*5700*/  UIADD3 UR29, UPT, UPT, UR15, UR43, URZ ;  /* 0x0000002b0f1d7290 */ /* 0x000fe4000fffe0ff */
[----:B------:R-:W-:Y:S04]  /*5710*/  UPLOP3.LUT UP4, UPT, UPT, UPT, UPT, 0x80, 0x8 ;  /* 0x000000000008789c */ /* 0x000fe80003f8f070 */
[----:B------:R-:W-:Y:S01]  /*5720*/  IMAD.U32 R5, RZ, RZ, UR4 ;  /* 0x00000004ff057e24 */ /* 0x000fe2000f8e00ff */
[----:B------:R-:W-:Y:S04]  /*5730*/  @!P2 R2UR UR4, R4 ;  /* 0x000000000404a2ca */ /* 0x000fe800000e0000 */
[----:B------:R-:W-:Y:S11]  /*5740*/  @!P2 R2UR UR5, R5 ;  /* 0x000000000505a2ca */ /* 0x000ff600000e0000 */
[----:B------:R-:W-:Y:S02]  /*5750*/  @!UPT UIADD3 URZ, UPT, UPT, URZ, URZ, URZ ;  /* 0x000000fffffff290 */ /* 0x000fe4000fffe0ff */
[----:B------:R1:W-:Y:S01]  /*5760*/  @!UP0 UTMALDG.4D [UR8], [UR4], desc[UR6] ;  /* 0x00000608040085b4 */ /* 0x0003e20008019000 */
[----:B------:R1:W-:Y:S01]  /*5770*/  @!P2 SYNCS.ARRIVE.TRANS64.RED.A0TR RZ, [UR25+0x118], R2 ;  /* 0x00011802ffffa9a7 */ /* 0x0003e20008300419 */
[----:B------:R-:W-:Y:S01]  /*5780*/  SYNCS.ARRIVE.TRANS64.RED.A1T0 RZ, [UR47], RZ ;  /* 0x000000ffffff79a7 */ /* 0x000fe2000810042f */
[----:B------:R-:W-:Y:S05]  /*5790*/  BRA.U UP2, `(.L_x_82) ;  /* 0xfffffff1027c7547 */ /* 0x000fea000b83ffff */
[----:B------:R-:W-:-:S04]  /*57a0*/  SHF.L.U32 R3, R10, 0x1f, RZ ;  /* 0x0000001f0a037819 */ /* 0x000fc800000006ff */
[----:B------:R-:W2:Y:S02]  /*57b0*/  SYNCS.PHASECHK.TRANS64.TRYWAIT P0, [UR25+0x120], R3 ;  /* 0x00012003ff0075a7 */ /* 0x000ea40008001119 */
[----:B--2---:R-:W-:Y:S05]  /*57c0*/  @!P0 BRA `(.L_x_83) ;  /* 0x0000003800f88947 */ /* 0x004fea0003800000 */
.L_x_169:
[----:B--2---:R-:W-:-:S07]  /*57d0*/  MOV R0, UR25 ;  /* 0x0000001900007c02 */ /* 0x004fce0008000f00 */
.L_x_84:
[----:B--2---:R-:W-:-:S04]  /*57e0*/  SHF.L.U32 R3, R10, 0x1f, RZ ;  /* 0x0000001f0a037819 */ /* 0x004fc800000006ff */
[----:B------:R2:W3:Y:S03]  /*57f0*/  SYNCS.PHASECHK.TRANS64.TRYWAIT P0, [R0+URZ+0x128], R3 ;  /* 0x00012803000075a7 */ /* 0x0004e600080011ff */
[----:B---3--:R-:W-:Y:S05]  /*5800*/  @!P0 NANOSLEEP.SYNCS 0x989680 ;  /* 0x009896800000895d */ /* 0x008fea0003900000 */
[----:B------:R-:W3:Y:S02]  /*5810*/  @!P0 SYNCS.PHASECHK.TRANS64 P0, [R0+URZ+0x128], R3 ;  /* 0x00012803000085a7 */ /* 0x000ee400080010ff */
[----:B-1-3--:R-:W-:Y:S05]  /*5820*/  @P0 EXIT ;  /* 0x000000000000094d */ /* 0x00afea0003800000 */
[----:B------:R-:W-:Y:S05]  /*5830*/  BRA `(.L_x_84) ;  /* 0xfffffffc00e87947 */ /* 0x000fea000383ffff */
.L_x_73:
[----:B------:R-:W-:-:S06]  /*5840*/  UISETP.GE.AND UP0, UPT, UR18, 0x4, UPT ;  /* 0x000000041200788c */ /* 0x000fcc000bf06270 */
[----:B------:R-:W-:-:S13]  /*5850*/  PLOP3.LUT P0, PT, PT, PT, UP0, 0x80, 0x8 ;  /* 0x000000000008781c */ /* 0x000fda0003f0f008 */
[----:B-1----:R-:W-:Y:S05]  /*5860*/  @!P0 EXIT ;  /* 0x000000000000894d */ /* 0x002fea0003800000 */
[----:B------:R-:W1:Y:S08]  /*5870*/  S2UR UR4, SR_CgaCtaId ;  /* 0x00000000000479c3 */ /* 0x000e700000008800 */
[----:B------:R-:W-:Y:S01]  /*5880*/  BAR.SYNC.DEFER_BLOCKING 0x6, 0xa0 ;  /* 0x0182800000007b1d */ /* 0x000fe20000010000 */
[C---:B------:R-:W-:Y:S01]  /*5890*/  IMAD.SHL.U32 R6, R92.reuse, 0x40, RZ ;  /* 0x000000405c067824 */ /* 0x040fe200078e00ff */
[----:B------:R-:W-:Y:S01]  /*58a0*/  USHF.R.S32.HI UR51, URZ, 0x1f, UR5 ;  /* 0x0000001fff337899 */ /* 0x000fe20008011405 */
[C---:B------:R-:W-:Y:S01]  /*58b0*/  IMAD.SHL.U32 R91, R92.reuse, 0x20, RZ ;  /* 0x000000205c5b7824 */ /* 0x040fe200078e00ff */
[C---:B------:R-:W-:Y:S01]  /*58c0*/  LOP3.LUT R93, R92.reuse, 0x60, RZ, 0xc0, !PT ;  /* 0x000000605c5d7812 */ /* 0x040fe200078ec0ff */
[----:B------:R-:W-:Y:S01]  /*58d0*/  IMAD.SHL.U32 R5, R92, 0x2, RZ ;  /* 0x000000025c057824 */ /* 0x000fe200078e00ff */
[----:B------:R-:W-:-:S02]  /*58e0*/  UMOV UR48, 0x400 ;  /* 0x0000040000307882 */ /* 0x000fc40000000000 */
[----:B------:R-:W2:Y:S01]  /*58f0*/  LDC.64 R84, c[0x0][0x8b0] ;  /* 0x00022c00ff547b82 */ /* 0x000ea20000000a00 */
[----:B------:R-:W-:Y:S01]  /*5900*/  LOP3.LUT R4, R6, 0x180, RZ, 0xc0, !PT ;  /* 0x0000018006047812 */ /* 0x000fe200078ec0ff */
[----:B------:R-:W-:Y:S01]  /*5910*/  ULEA.HI UR51, UR51, UR5, URZ, 0x7 ;  /* 0x0000000533337291 */ /* 0x000fe2000f8f38ff */
[----:B------:R-:W-:Y:S01]  /*5920*/  LOP3.LUT R91, R91, 0xc00, RZ, 0xc0, !PT ;  /* 0x00000c005b5b7812 */ /* 0x000fe200078ec0ff */
[----:B------:R-:W-:Y:S01]  /*5930*/  IMAD.U32 R37, R92, 0x10000, RZ ;  /* 0x000100005c257824 */ /* 0x000fe200078e00ff */
[----:B------:R-:W-:Y:S01]  /*5940*/  LOP3.LUT R5, R4, 0x20, R5, 0xf8, !PT ;  /* 0x0000002004057812 */ /* 0x000fe200078ef805 */
[C---:B------:R-:W-:Y:S01]  /*5950*/  IMAD.SHL.U32 R4, R92.reuse, 0x8, RZ ;  /* 0x000000085c047824 */ /* 0x040fe200078e00ff */
[----:B------:R-:W-:Y:S01]  /*5960*/  LOP3.LUT R91, R91, 0x40, R6, 0xf8, !PT ;  /* 0x000000405b5b7812 */ /* 0x000fe200078ef806 */
[----:B------:R-:W3:Y:S01]  /*5970*/  LDC.64 R74, c[0x0][0x8a8] ;  /* 0x00022a00ff4a7b82 */ /* 0x000ee20000000a00 */
[----:B------:R-:W-:Y:S01]  /*5980*/  LOP3.LUT R92, R92, 0x2, RZ, 0xc0, !PT ;  /* 0x000000025c5c7812 */ /* 0x000fe200078ec0ff */
[----:B------:R-:W-:Y:S01]  /*5990*/  IMAD.MOV.U32 R36, RZ, RZ, RZ ;  /* 0x000000ffff247224 */ /* 0x000fe200078e00ff */
[----:B------:R-:W-:Y:S01]  /*59a0*/  LOP3.LUT R4, R5, 0x30, R4, 0x78, !PT ;  /* 0x0000003005047812 */ /* 0x000fe200078e7804 */
[----:B------:R-:W-:Y:S01]  /*59b0*/  IMAD.MOV.U32 R90, RZ, RZ, RZ ;  /* 0x000000ffff5a7224 */ /* 0x000fe200078e00ff */
[----:B------:R-:W-:-:S02]  /*59c0*/  LOP3.LUT R91, R91, 0x200, R6, 0xf8, !PT ;  /* 0x000002005b5b7812 */ /* 0x000fc400078ef806 */
[----:B------:R-:W-:Y:S01]  /*59d0*/  CS2R R88, SRZ ;  /* 0x0000000000587805 */ /* 0x000fe2000001ff00 */
[----:B------:R-:W-:Y:S01]  /*59e0*/  IMAD.MOV.U32 R87, RZ, RZ, RZ ;  /* 0x000000ffff577224 */ /* 0x000fe200078e00ff */
[----:B-1----:R-:W-:Y:S01]  /*59f0*/  ULEA UR48, UR4, UR48, 0x18 ;  /* 0x0000003004307291 */ /* 0x002fe2000f8ec0ff */
[----:B------:R-:W-:Y:S01]  /*5a00*/  LOP3.LUT R91, R91, R4, RZ, 0xfc, !PT ;  /* 0x000000045b5b7212 */ /* 0x000fe200078efcff */
[----:B------:R-:W-:Y:S01]  /*5a10*/  IMAD.MOV R98, RZ, RZ, -R92 ;  /* 0x000000ffff627224 */ /* 0x000fe200078e0a5c */
[----:B------:R-:W-:Y:S01]  /*5a20*/  LOP3.LUT R37, R37, 0x600000, RZ, 0xc0, !PT ;  /* 0x0060000025257812 */ /* 0x000fe200078ec0ff */
[----:B------:R-:W-:Y:S02]  /*5a30*/  UIADD3 UR4, UPT, UPT, UR48, 0x2200, URZ ;  /* 0x0000220030047890 */ /* 0x000fe4000fffe0ff */
[----:B------:R-:W-:Y:S01]  /*5a40*/  UIADD3 UR5, UPT, UPT, UR48, 0x200, URZ ;  /* 0x0000020030057890 */ /* 0x000fe2000fffe0ff */
[----:B------:R-:W1:Y:S02]  /*5a50*/  LDCU UR60, c[0x0][0x370] ;  /* 0x00006e00ff3c77ac */ /* 0x000e640008000800 */
[----:B------:R-:W4:Y:S01]  /*5a60*/  LDS R2, [UR48+0x190] ;  /* 0x00019030ff027984 */ /* 0x000f220008000800 */
[----:B------:R-:W-:-:S02]  /*5a70*/  IMAD.U32 R99, RZ, RZ, UR4 ;  /* 0x00000004ff637e24 */ /* 0x000fc4000f8e00ff */
[----:B------:R-:W-:Y:S01]  /*5a80*/  IMAD.U32 R96, RZ, RZ, UR5 ;  /* 0x00000005ff607e24 */ /* 0x000fe2000f8e00ff */
[----:B------:R-:W1:Y:S01]  /*5a90*/  LDCU UR45, c[0x0][0xb0c] ;  /* 0x00016180ff2d77ac */ /* 0x000e620008000800 */
[----:B------:R-:W1:Y:S01]  /*5aa0*/  LDCU UR38, c[0x0][0xb30] ;  /* 0x00016600ff2677ac */ /* 0x000e620008000800 */
[----:B------:R-:W1:Y:S01]  /*5ab0*/  LDCU.64 UR54, c[0x0][0x888] ;  /* 0x00011100ff3677ac */ /* 0x000e620008000a00 */
[----:B------:R-:W1:Y:S01]  /*5ac0*/  LDCU.64 UR46, c[0x0][0xb28] ;  /* 0x00016500ff2e77ac */ /* 0x000e620008000a00 */
[----:B------:R-:W1:Y:S01]  /*5ad0*/  LDCU.64 UR62, c[0x0][0x890] ;  /* 0x00011200ff3e77ac */ /* 0x000e620008000a00 */
[----:B------:R-:W1:Y:S01]  /*5ae0*/  LDCU.128 UR56, c[0x0][0xb10] ;  /* 0x00016200ff3877ac */ /* 0x000e620008000c00 */
[----:B------:R-:W1:Y:S01]  /*5af0*/  LDCU UR53, c[0x0][0x374] ;  /* 0x00006e80ff3577ac */ /* 0x000e620008000800 */
[----:B------:R-:W-:Y:S01]  /*5b00*/  USHF.R.S32.HI UR51, URZ, 0x7, UR51 ;  /* 0x00000007ff337899 */ /* 0x000fe20008011433 */
[C---:B----4-:R-:W-:Y:S01]  /*5b10*/  VIADD R3, R2.reuse, 0x80 ;  /* 0x0000008002037836 */ /* 0x050fe20000000000 */
[----:B------:R-:W-:-:S04]  /*5b20*/  LOP3.LUT R2, R2, 0xffff, RZ, 0xc0, !PT ;  /* 0x0000ffff02027812 */ /* 0x000fc800078ec0ff */
[----:B------:R-:W-:-:S05]  /*5b30*/  LOP3.LUT R3, R3, 0xffff, RZ, 0xc0, !PT ;  /* 0x0000ffff03037812 */ /* 0x000fca00078ec0ff */
[----:B-123--:R4:W-:Y:S02]  /*5b40*/  STL.64 [R1], R2 ;  /* 0x0000000201007387 */ /* 0x00e9e40000100a00 */
.L_x_111:
[----:B----4-:R-:W-:Y:S04]  /*5b50*/  SHF.L.U32 R3, R89, 0x1f, RZ ;  /* 0x0000001f59037819 */ /* 0x010fe800000006ff */
[----:B-1----:R-:W1:Y:S02]  /*5b60*/  SYNCS.PHASECHK.TRANS64.TRYWAIT P0, [UR48+0x140], R3 ;  /* 0x00014003ff0075a7 */ /* 0x002e640008001130 */
[----:B-1----:R-:W-:Y:S05]  /*5b70*/  @!P0 BRA `(.L_x_85) ;  /* 0x0000003800248947 */ /* 0x002fea0003800000 */
.L_x_171:
[----:B------:R-:W2:Y:S01]  /*5b80*/  LDS.128 R4, [UR48+0x180] ;  /* 0x00018030ff047984 */ /* 0x000ea20008000c00 */
[----:B------:R-:W-:Y:S01]  /*5b90*/  UIADD3 UR4, UPT, UPT, UR48, 0x148, URZ ;  /* 0x0000014830047890 */ /* 0x000fe2000fffe0ff */
[----:B------:R-:W-:Y:S01]  /*5ba0*/  IMAD R2, R36, 0x4, R1 ;  /* 0x0000000424027824 */ /* 0x000fe200078e0201 */
[----:B------:R-:W-:Y:S02]  /*5bb0*/  UISETP.GE.AND UP0, UPT, UR39, 0x1, UPT ;  /* 0x000000012700788c */ /* 0x000fe4000bf06270 */
[----:B------:R-:W-:Y:S01]  /*5bc0*/  UPRMT UR4, URZ, 0x654, UR4 ;  /* 0x00000654ff047896 */ /* 0x000fe20008000004 */
[----:B------:R-:W-:Y:S01]  /*5bd0*/  @!PT LDS RZ, [RZ] ;  /* 0x00000000fffff984 */ /* 0x000fe20000000800 */
[----:B------:R-:W-:Y:S01]  /*5be0*/  @!PT LDS RZ, [RZ] ;  /* 0x00000000fffff984 */ /* 0x000fe20000000800 */
[----:B------:R-:W-:Y:S01]  /*5bf0*/  @!PT LDS RZ, [RZ] ;  /* 0x00000000fffff984 */ /* 0x000fe20000000800 */
[----:B------:R-:W-:Y:S01]  /*5c00*/  @!PT LDS RZ, [RZ] ;  /* 0x00000000fffff984 */ /* 0x000fe20000000800 */
[----:B------:R3:W-:Y:S06]  /*5c10*/  MEMBAR.ALL.CTA ;  /* 0x0000000000007992 */ /* 0x0007ec0000008000 */
[----:B---3--:R-:W3:Y:S02]  /*5c20*/  FENCE.VIEW.ASYNC.S ;  /* 0x00000000000073c6 */ /* 0x008ee40000000000 */
[----:B---3--:R-:W-:Y:S06]  /*5c30*/  SYNCS.ARRIVE.TRANS64.RED.A1T0 RZ, [UR4], RZ ;  /* 0x000000ffffff79a7 */ /* 0x008fec0008100404 */
[----:B------:R-:W5:Y:S01]  /*5c40*/  LDL R2, [R2] ;  /* 0x0000000002027983 */ /* 0x000f620000100800 */
[----:B--2---:R-:W-:Y:S11]  /*5c50*/  LOP3.LUT P0, RZ, R6, 0x1, RZ, 0xc0, !PT ;  /* 0x0000000106ff7812 */ /* 0x004ff6000780c0ff */
[----:B------:R-:W-:Y:S02]  /*5c60*/  @!UPT UIADD3 URZ, UPT, UPT, URZ, URZ, URZ ;  /* 0x000000fffffff290 */ /* 0x000fe4000fffe0ff */
[----:B------:R-:W-:Y:S01]  /*5c70*/  VOTEU.ANY UP1, P0 ;  /* 0x0000000000ff7886 */ /* 0x000fe20000020100 */
[----:B------:R-:W-:Y:S01]  /*5c80*/  PLOP3.LUT P0, PT, PT, PT, UP1, 0x80, 0x8 ;  /* 0x000000000008781c */ /* 0x000fe20003f0f018 */
[----:B------:R-:W-:Y:S11]  /*5c90*/  UP2UR UR52, UPR, URZ, 0x2 ;  /* 0x00000002ff347883 */ /* 0x000ff60008000000 */
[----:B------:R-:W-:Y:S01]  /*5ca0*/  @!UPT UIADD3 URZ, UPT, UPT, URZ, URZ, URZ ;  /* 0x000000fffffff290 */ /* 0x000fe2000fffe0ff */
[----:B-1----:R-:W-:Y:S02]  /*5cb0*/  @P0 MOV R3, R4 ;  /* 0x0000000400030202 */ /* 0x002fe40000000f00 */
[----:B------:R-:W-:Y:S02]  /*5cc0*/  @P0 LOP3.LUT R0, R5, 0xffff, RZ, 0xc0, !PT ;  /* 0x0000ffff05000812 */ /* 0x000fe400078ec0ff */
[----:B------:R-:W-:Y:S02]  /*5cd0*/  @P0 R2UR UR5, R3 ;  /* 0x00000000030502ca */ /* 0x000fe400000e0000 */
[----:B------:R-:W-:Y:S01]  /*5ce0*/  @P0 R2UR UR4, R0 ;  /* 0x00000000000402ca */ /* 0x000fe200000e0000 */
[----:B------:R-:W-:Y:S05]  /*5cf0*/  IMAD.U32 R0, RZ, RZ, UR51 ;  /* 0x00000033ff007e24 */ /* 0x000fea000f8e00ff */
[----:B------:R-:W-:Y:S05]  /*5d00*/  IABS R3, R0 ;  /* 0x0000000000037213 */ /* 0x000fea0000000000 */
[----:B------:R-:W-:Y:S02]  /*5d10*/  @UP1 UMOV UR37, UR5 ;  /* 0x0000000500251c82 */ /* 0x000fe40008000000 */
[----:B------:R-:W-:Y:S01]  /*5d20*/  @UP1 UMOV UR36, UR4 ;  /* 0x0000000400241c82 */ /* 0x000fe20008000000 */
[----:B------:R-:W-:Y:S05]  /*5d30*/  BRA.U !UP0, `(.L_x_86) ;  /* 0x0000000108cc7547 */ /* 0x000fea000b800000 */
[----:B------:R-:W1:Y:S01]  /*5d40*/  LDCU UR9, c[0x0][0xb20] ;  /* 0x00016400ff0977ac */ /* 0x000e620008000800 */
[----:B------:R-:W-:Y:S02]  /*5d50*/  UIMAD.WIDE.U32 UR4, UR53, UR59, URZ ;  /* 0x0000003b350472a5 */ /* 0x000fe4000f8e00ff */
[----:B------:R-:W-:Y:S02]  /*5d60*/  UIMAD.WIDE.U32 UR6, UR60, UR56, URZ ;  /* 0x000000383c0672a5 */ /* 0x000fe4000f8e00ff */
[----:B------:R-:W-:Y:S02]  /*5d70*/  UIMAD.WIDE.U32 UR10, UR36, UR59, URZ ;  /* 0x0000003b240a72a5 */ /* 0x000fe4000f8e00ff */
[----:B------:R-:W-:Y:S02]  /*5d80*/  UISETP.NE.AND UP0, UPT, UR58, 0x1, UPT ;  /* 0x000000013a00788c */ /* 0x000fe4000bf05270 */
[----:B------:R-:W-:Y:S02]  /*5d90*/  UISETP.NE.AND UP1, UPT, UR45, 0x1, UPT ;  /* 0x000000012d00788c */ /* 0x000fe4000bf25270 */
[----:B------:R-:W-:Y:S02]  /*5da0*/  UISETP.NE.AND UP2, UPT, UR39, 0x1, UPT ;  /* 0x000000012700788c */ /* 0x000fe4000bf45270 */
[----:B------:R-:W-:Y:S01]  /*5db0*/  UIMAD.WIDE.U32 UR12, UR37, UR56, URZ ;  /* 0x00000038250c72a5 */ /* 0x000fe2000f8e00ff */
[----:B------:R-:W-:Y:S01]  /*5dc0*/  UMOV UR4, UR5 ;  /* 0x0000000500047c82 */ /* 0x000fe20008000000 */
[----:B------:R-:W-:Y:S01]  /*5dd0*/  UMOV UR6, UR11 ;  /* 0x0000000b00067c82 */ /* 0x000fe20008000000 */
[----:B-1----:R-:W-:Y:S03]  /*5de0*/  USHF.R.U32.HI UR8, URZ, UR9, UR4 ;  /* 0x00000009ff087299 */ /* 0x002fe60008011604 */
[----:B------:R-:W-:Y:S02]  /*5df0*/  UMOV UR4, UR7 ;  /* 0x0000000700047c82 */ /* 0x000fe40008000000 */
[----:B------:R-:W-:Y:S02]  /*5e00*/  USHF.R.U32.HI UR5, URZ, UR57, UR4 ;  /* 0x00000039ff057299 */ /* 0x000fe40008011604 */
[----:B------:R-:W-:Y:S02]  /*5e10*/  USEL UR4, UR53, UR8, !UP0 ;  /* 0x0000000835047287 */ /* 0x000fe4000c000000 */
[----:B------:R-:W-:Y:S02]  /*5e20*/  USHF.R.U32.HI UR8, URZ, UR9, UR6 ;  /* 0x00000009ff087299 */ /* 0x000fe40008011606 */
[----:B------:R-:W-:Y:S02]  /*5e30*/  UIMAD.WIDE.U32 UR6, UR4, UR46, URZ ;  /* 0x0000002e040672a5 */ /* 0x000fe4000f8e00ff */
[----:B------:R-:W-:Y:S02]  /*5e40*/  USEL UR9, UR60, UR5, !UP1 ;  /* 0x000000053c097287 */ /* 0x000fe4000c800000 */
[----:B------:R-:W-:Y:S02]  /*5e50*/  USEL UR8, UR36, UR8, !UP0 ;  /* 0x0000000824087287 */ /* 0x000fe4000c000000 */
[----:B------:R-:W-:Y:S01]  /*5e60*/  UIMAD.WIDE.U32 UR10, UR9, UR46, URZ ;  /* 0x0000002e090a72a5 */ /* 0x000fe2000f8e00ff */
[----:B------:R-:W-:Y:S01]  /*5e70*/  UMOV UR6, UR7 ;  /* 0x0000000700067c82 */ /* 0x000fe20008000000 */
[----:B------:R-:W-:Y:S01]  /*5e80*/  UMOV UR5, UR13 ;  /* 0x0000000d00057c82 */ /* 0x000fe20008000000 */
[----:B------:R-:W-:Y:S02]  /*5e90*/  @UP2 USHF.R.U32.HI UR4, URZ, UR47, UR6 ;  /* 0x0000002fff042299 */ /* 0x000fe40008011606 */
[----:B------:R-:W-:Y:S02]  /*5ea0*/  USHF.R.U32.HI UR5, URZ, UR57, UR5 ;  /* 0x00000039ff057299 */ /* 0x000fe40008011605 */
[----:B------:R-:W-:Y:S02]  /*5eb0*/  UIMAD UR4, UR39, UR4, URZ ;  /* 0x00000004270472a4 */ /* 0x000fe4000f8e02ff */
[----:B------:R-:W-:Y:S02]  /*5ec0*/  USEL UR5, UR37, UR5, !UP1 ;  /* 0x0000000525057287 */ /* 0x000fe4000c800000 */
[----:B------:R-:W-:Y:S01]  /*5ed0*/  UISETP.GE.AND UP0, UPT, UR8, UR4, UPT ;  /* 0x000000040800728c */ /* 0x000fe2000bf06270 */
[----:B------:R-:W-:Y:S01]  /*5ee0*/  UMOV UR6, UR11 ;  /* 0x0000000b00067c82 */ /* 0x000fe20008000000 */
[----:B------:R-:W-:Y:S02]  /*5ef0*/  UIMAD.WIDE.U32 UR10, UR8, UR46, URZ ;  /* 0x0000002e080a72a5 */ /* 0x000fe4000f8e00ff */
[----:B------:R-:W-:Y:S04]  /*5f00*/  @UP2 USHF.R.U32.HI UR9, URZ, UR47, UR6 ;  /* 0x0000002fff092299 */ /* 0x000fe80008011606 */
[----:B------:R-:W-:Y:S01]  /*5f10*/  UIMAD UR6, UR39, UR9, URZ ;  /* 0x00000009270672a4 */ /* 0x000fe2000f8e02ff */
[----:B------:R-:W-:Y:S03]  /*5f20*/  UMOV UR4, UR11 ;  /* 0x0000000b00047c82 */ /* 0x000fe60008000000 */
[----:B------:R-:W-:Y:S02]  /*5f30*/  UISETP.GE.OR UP0, UPT, UR5, UR6, UP0 ;  /* 0x000000060500728c */ /* 0x000fe40008706670 */
[----:B------:R-:W-:Y:S02]  /*5f40*/  USHF.R.U32.HI UR4, URZ, UR47, UR4 ;  /* 0x0000002fff047299 */ /* 0x000fe40008011604 */
[----:B------:R-:W-:Y:S02]  /*5f50*/  UIMAD.WIDE.U32 UR6, UR5, UR46, URZ ;  /* 0x0000002e050672a5 */ /* 0x000fe4000f8e00ff */
[----:B------:R-:W-:Y:S02]  /*5f60*/  USEL UR11, UR8, UR4, !UP2 ;  /* 0x00000004080b7287 */ /* 0x000fe4000d000000 */
[----:B------:R-:W-:Y:S02]  /*5f70*/  UIADD3 UR6, UPT, UPT, -UR5, URZ, URZ ;  /* 0x000000ff05067290 */ /* 0x000fe4000fffe1ff */
[----:B------:R-:W-:Y:S02]  /*5f80*/  UIADD3 UR10, UPT, UPT, -UR11, URZ, URZ ;  /* 0x000000ff0b0a7290 */ /* 0x000fe4000fffe1ff */
[----:B------:R-:W-:Y:S02]  /*5f90*/  UIMAD UR6, UR45, UR6, UR37 ;  /* 0x000000062d0672a4 */ /* 0x000fe4000f8e0225 */
[----:B------:R-:W-:Y:S01]  /*5fa0*/  UIMAD UR10, UR39, UR10, UR8 ;  /* 0x0000000a270a72a4 */ /* 0x000fe2000f8e0208 */
[----:B------:R-:W-:Y:S01]  /*5fb0*/  @!UP0 UMOV UR4, UR7 ;  /* 0x0000000700048c82 */ /* 0x000fe20008000000 */
[----:B------:R-:W-:Y:S02]  /*5fc0*/  UIADD3 UR7, UPT, UPT, -UR8, URZ, URZ ;  /* 0x000000ff08077290 */ /* 0x000fe4000fffe1ff */
[----:B------:R-:W-:Y:S04]  /*5fd0*/  @!UP0 USHF.R.U32.HI UR4, URZ, UR47, UR4 ;  /* 0x0000002fff048299 */ /* 0x000fe80008011604 */
[----:B------:R-:W-:Y:S04]  /*5fe0*/  @!UP0 USEL UR4, UR5, UR4, !UP2 ;  /* 0x0000000405048287 */ /* 0x000fe8000d000000 */
[----:B------:R-:W-:Y:S02]  /*5ff0*/  @!UP0 UIMAD UR9, UR9, UR10, UR4 ;  /* 0x0000000a090982a4 */ /* 0x000fe4000f8e0204 */
[----:B------:R-:W-:Y:S02]  /*6000*/  @!UP0 UIADD3 UR10, UPT, UPT, UR11, -UR4, URZ ;  /* 0x800000040b0a8290 */ /* 0x000fe4000fffe0ff */
[----:B------:R-:W-:Y:S02]  /*6010*/  UIMAD UR4, UR58, UR7, UR36 ;  /* 0x000000073a0472a4 */ /* 0x000fe4000f8e0224 */
[----:B------:R-:W-:Y:S03]  /*6020*/  @!UP0 UIMAD UR8, UR10, UR39, UR5 ;  /* 0x000000270a0882a4 */ /* 0x000fe6000f8e0205 */
[----:B------:R-:W-:Y:S02]  /*6030*/  @!UP0 UMOV UR5, UR9 ;  /* 0x0000000900058c82 */ /* 0x000fe40008000000 */
[----:B------:R-:W-:Y:S02]  /*6040*/  UIMAD UR37, UR5, UR45, UR6 ;  /* 0x0000002d052572a4 */ /* 0x000fe4000f8e0206 */
[----:B------:R-:W-:Y:S11]  /*6050*/  UIMAD UR36, UR8, UR58, UR4 ;  /* 0x0000003a082472a4 */ /* 0x000ff6000f8e0204 */
[----:B------:R-:W-:Y:S01]  /*6060*/  @!UPT UIADD3 URZ, UPT, UPT, URZ, URZ, URZ ;  /* 0x000000fffffff290 */ /* 0x000fe2000fffe0ff */
.L_x_86:
[----:B------:R-:W1:Y:S01]  /*6070*/  LDCU UR16, c[0x0][0x388] ;  /* 0x00007100ff1077ac */ /* 0x000e620008000800 */
[----:B------:R-:W-:Y:S02]  /*6080*/  R2UR UR6, R3 ;  /* 0x00000000030672ca */ /* 0x000fe400000e0000 */
[----:B------:R-:W-:Y:S01]  /*6090*/  IABS R0, R0 ;  /* 0x0000000000007213 */ /* 0x000fe20000000000 */
[----:B------:R-:W-:Y:S01]  /*60a0*/  UIADD3 UR11, UPT, UPT, UR48, 0x200, URZ ;  /* 0x00000200300b7890 */ /* 0x000fe2000fffe0ff */
[----:B------:R-:W-:Y:S01]  /*60b0*/  @P0 SHF.R.U32.HI R4, RZ, 0x10, R5 ;  /* 0x00000010ff040819 */ /* 0x000fe20000011605 */
[----:B------:R-:W-:Y:S02]  /*60c0*/  USHF.L.U32 UR42, UR29, 0x6, URZ ;  /* 0x000000061d2a7899 */ /* 0x000fe400080006ff */
[----:B------:R-:W-:Y:S01]  /*60d0*/  IMAD.MOV R0, RZ, RZ, -R0 ;  /* 0x000000ffff007224 */ /* 0x000fe200078e0a00 */
[----:B------:R-:W-:Y:S04]  /*60e0*/  @P0 R2UR UR61, R4 ;  /* 0x00000000043d02ca */ /* 0x000fe800000e0000 */
[----:B------:R-:W-:Y:S01]  /*60f0*/  R2UR UR9, R0 ;  /* 0x00000000000972ca */ /* 0x000fe200000e0000 */
[----:B------:R-:W2:Y:S01]  /*6100*/  I2F.RP R9, UR6 ;  /* 0x0000000600097d06 */ /* 0x000ea20008209400 */
[----:B-1----:R-:W-:Y:S09]  /*6110*/  UISETP.NE.AND UP4, UPT, UR16, URZ, UPT ;  /* 0x000000ff1000728c */ /* 0x002ff2000bf85270 */
[----:B--2---:R-:W1:Y:S02]  /*6120*/  MUFU.RCP R3, R9 ;  /* 0x0000000900037308 */ /* 0x004e640000001000 */
[----:B-1----:R-:W-:Y:S08]  /*6130*/  VIADD R8, R3, 0xffffffe ;  /* 0x0ffffffe03087836 */ /* 0x002ff00000000000 */
[----:B------:R-:W1:Y:S02]  /*6140*/  F2I.FTZ.U32.TRUNC.NTZ R3, R8 ;  /* 0x0000000800037305 */ /* 0x000e64000021f000 */
[----:B-1----:R-:W-:Y:S01]  /*6150*/  R2UR UR5, R3 ;  /* 0x00000000030572ca */ /* 0x002fe200000e0000 */
[----:B------:R-:W-:Y:S05]  /*6160*/  IMAD.U32 R3, RZ, RZ, UR26 ;  /* 0x0000001aff037e24 */ /* 0x000fea000f8e00ff */
[----:B------:R-:W-:Y:S04]  /*6170*/  IABS R3, R3 ;  /* 0x0000000300037213 */ /* 0x000fe80000000000 */
[----:B------:R-:W-:Y:S01]  /*6180*/  R2UR UR8, R3 ;  /* 0x00000000030872ca */ /* 0x000fe200000e0000 */
[----:B------:R-:W-:Y:S02]  /*6190*/  IMAD.U32 R3, RZ, RZ, UR16 ;  /* 0x00000010ff037e24 */ /* 0x000fe4000f8e00ff */
[----:B------:R-:W-:Y:S03]  /*61a0*/  UIADD3 UR4, UPT, UPT, URZ, -UR5, URZ ;  /* 0x80000005ff047290 */ /* 0x000fe6000fffe0ff */
[----:B------:R-:W-:Y:S01]  /*61b0*/  IABS R9, R3 ;  /* 0x0000000300097213 */ /* 0x000fe20000000000 */
[----:B------:R-:W-:Y:S03]  /*61c0*/  UIMAD UR7, UR4, UR6, URZ ;  /* 0x00000006040772a4 */ /* 0x000fe6000f8e02ff */
[----:B------:R-:W-:Y:S01]  /*61d0*/  UMOV UR4, URZ ;  /* 0x000000ff00047c82 */ /* 0x000fe20008000000 */
[----:B------:R-:W1:Y:S01]  /*61e0*/  I2F.RP R0, R9 ;  /* 0x0000000900007306 */ /* 0x000e620000209400 */
[----:B------:R-:W-:Y:S07]  /*61f0*/  UIMAD.WIDE.U32 UR4, UR5, UR7, UR4 ;  /* 0x00000007050472a5 */ /* 0x000fee000f8e0004 */
[----:B------:R-:W-:Y:S02]  /*6200*/  UMOV UR4, UR5 ;  /* 0x0000000500047c82 */ /* 0x000fe40008000000 */
[----:B------:R-:W-:Y:S01]  /*6210*/  UIMAD.WIDE.U32 UR4, UR4, UR8, URZ ;  /* 0x00000008040472a5 */ /* 0x000fe2000f8e00ff */
[----:B-1----:R-:W1:Y:S06]  /*6220*/  MUFU.RCP R0, R0 ;  /* 0x0000000000007308 */ /* 0x002e6c0000001000 */
[----:B------:R-:W-:Y:S02]  /*6230*/  UMOV UR43, UR5 ;  /* 0x00000005002b7c82 */ /* 0x000fe40008000000 */
[----:B------:R-:W-:Y:S04]  /*6240*/  UIMAD UR4, UR43, UR9, UR8 ;  /* 0x000000092b0472a4 */ /* 0x000fe8000f8e0208 */
[----:B------:R-:W-:Y:S01]  /*6250*/  UISETP.GT.U32.AND UP0, UPT, UR6, UR4, UPT ;  /* 0x000000040600728c */ /* 0x000fe2000bf04070 */
[----:B-1----:R-:W-:Y:S10]  /*6260*/  IADD3 R10, PT, PT, R0, 0xffffffe, RZ ;  /* 0x0ffffffe000a7810 */ /* 0x002ff40007ffe0ff */
[----:B------:R-:W-:Y:S02]  /*6270*/  @!UP0 UIADD3 UR4, UPT, UPT, UR4, -UR6, URZ ;  /* 0x8000000604048290 */ /* 0x000fe4000fffe0ff */
[----:B------:R-:W-:Y:S01]  /*6280*/  @!UP0 UIADD3 UR43, UPT, UPT, UR43, 0x1, URZ ;  /* 0x000000012b2b8890 */ /* 0x000fe2000fffe0ff */
[----:B------:R1:W2:Y:S01]  /*6290*/  F2I.FTZ.U32.TRUNC.NTZ R11, R10 ;  /* 0x0000000a000b7305 */ /* 0x0002a2000021f000 */
[----:B------:R-:W-:Y:S02]  /*62a0*/  UISETP.GE.U32.AND UP2, UPT, UR4, UR6, UPT ;  /* 0x000000060400728c */ /* 0x000fe4000bf46070 */
[----:B------:R-:W-:Y:S02]  /*62b0*/  ULOP3.LUT UR4, UR26, UR51, URZ, 0x3c, !UPT ;  /* 0x000000331a047292 */ /* 0x000fe4000f8e3cff */
[----:B------:R-:W-:Y:S02]  /*62c0*/  UISETP.NE.AND UP0, UPT, UR51, URZ, UPT ;  /* 0x000000ff3300728c */ /* 0x000fe4000bf05270 */
[----:B------:R-:W-:Y:S05]  /*62d0*/  UISETP.GE.AND UP1, UPT, UR4, URZ, UPT ;  /* 0x000000ff0400728c */ /* 0x000fea000bf26270 */
[----:B------:R-:W-:Y:S01]  /*62e0*/  @UP2 UIADD3 UR43, UPT, UPT, UR43, 0x1, URZ ;  /* 0x000000012b2b2890 */ /* 0x000fe2000fffe0ff */
[----:B-1----:R-:W-:Y:S02]  /*62f0*/  HFMA2 R10, -RZ, RZ, 0, 0 ;  /* 0x00000000ff0a7431 */ /* 0x002fe400000001ff */
[--C-:B--2---:R-:W-:Y:S03]  /*6300*/  IMAD.MOV R8, RZ, RZ, -R11.reuse ;  /* 0x000000ffff087224 */ /* 0x104fe600078e0a0b */
[----:B------:R-:W-:Y:S02]  /*6310*/  @!UP1 UIADD3 UR43, UPT, UPT, -UR43, URZ, URZ ;  /* 0x000000ff2b2b9290 */ /* 0x000fe4000fffe1ff */
[----:B------:R-:W-:Y:S01]  /*6320*/  @!UP0 ULOP3.LUT UR43, URZ, UR51, URZ, 0x33, !UPT ;  /* 0x00000033ff2b8292 */ /* 0x000fe2000f8e33ff */
[----:B------:R-:W-:Y:S01]  /*6330*/  IMAD R3, R8, R9, RZ ;  /* 0x0000000908037224 */ /* 0x000fe200078e02ff */
[----:B------:R-:W-:Y:S02]  /*6340*/  UISETP.NE.AND UP0, UPT, UR38, 0x1, UPT ;  /* 0x000000012600788c */ /* 0x000fe4000bf05270 */
[----:B------:R-:W-:Y:S01]  /*6350*/  ULOP3.LUT UR4, UR43, UR16, URZ, 0x3c, !UPT ;  /* 0x000000102b047292 */ /* 0x000fe2000f8e3cff */
[----:B------:R-:W-:Y:S03]  /*6360*/  IMAD.HI.U32 R11, R11, R3, R10 ;  /* 0x000000030b0b7227 */ /* 0x000fe600078e000a */
[----:B------:R-:W-:Y:S01]  /*6370*/  UISETP.GE.AND UP3, UPT, UR4, URZ, UPT ;  /* 0x000000ff0400728c */ /* 0x000fe2000bf66270 */
[----:B------:R-:W-:Y:S04]  /*6380*/  IMAD.U32 R0, RZ, RZ, UR43 ;  /* 0x0000002bff007e24 */ /* 0x000fe8000f8e00ff */
[----:B------:R-:W1:Y:S01]  /*6390*/  @!UP0 LDCU.128 UR12, c[0x0][0xb10] ;  /* 0x00016200ff0c87ac */ /* 0x000e620008000c00 */
[----:B------:R-:W-:Y:S05]  /*63a0*/  IABS R0, R0 ;  /* 0x0000000000007213 */ /* 0x000fea0000000000 */
[----:B------:R-:W-:Y:S01]  /*63b0*/  IMAD.HI.U32 R11, R11, R0, RZ ;  /* 0x000000000b0b7227 */ /* 0x000fe200078e00ff */
[----:B------:R-:W2:Y:S03]  /*63c0*/  @!UP0 LDCU UR5, c[0x0][0xb0c] ;  /* 0x00016180ff0587ac */ /* 0x000ea60008000800 */
[----:B------:R-:W-:Y:S01]  /*63d0*/  IMAD.MOV R3, RZ, RZ, -R11 ;  /* 0x000000ffff037224 */ /* 0x000fe200078e0a0b */
[----:B------:R-:W3:Y:S03]  /*63e0*/  @!UP0 LDCU UR10, c[0x0][0xb20] ;  /* 0x00016400ff0a87ac */ /* 0x000ee60008000800 */
[C---:B------:R-:W-:Y:S01]  /*63f0*/  IMAD R0, R9.reuse, R3, R0 ;  /* 0x0000000309007224 */ /* 0x040fe200078e0200 */
[----:B-1----:R-:W-:Y:S04]  /*6400*/  UIMAD.WIDE.U32 UR6, UR37, UR12, URZ ;  /* 0x0000000c250672a5 */ /* 0x002fe8000f8e00ff */
[----:B------:R-:W-:Y:S01]  /*6410*/  ISETP.GT.U32.AND P1, PT, R9, R0, PT ;  /* 0x000000000900720c */ /* 0x000fe20003f24070 */
[----:B------:R-:W-:Y:S02]  /*6420*/  UIMAD.WIDE.U32 UR8, UR36, UR15, URZ ;  /* 0x0000000f240872a5 */ /* 0x000fe4000f8e00ff */
[----:B------:R-:W-:Y:S01]  /*6430*/  @!UP0 UISETP.NE.AND UP1, UPT, UR14, 0x1, UPT ;  /* 0x000000010e00888c */ /* 0x000fe2000bf25270 */
[----:B------:R-:W-:Y:S01]  /*6440*/  @!UP0 UMOV UR6, UR7 ;  /* 0x0000000700068c82 */ /* 0x000fe20008000000 */
[----:B--2---:R-:W-:Y:S02]  /*6450*/  @!UP0 UISETP.NE.AND UP2, UPT, UR5, 0x1, UPT ;  /* 0x000000010500888c */ /* 0x004fe4000bf45270 */
[----:B------:R-:W-:Y:S01]  /*6460*/  @!UP0 USHF.R.U32.HI UR6, URZ, UR13, UR6 ;  /* 0x0000000dff068299 */ /* 0x000fe20008011606 */
[----:B------:R-:W-:Y:S02]  /*6470*/  @!UP0 UMOV UR4, UR9 ;  /* 0x0000000900048c82 */ /* 0x000fe40008000000 */
[----:B---3--:R-:W-:Y:S03]  /*6480*/  @!UP0 USHF.R.U32.HI UR4, URZ, UR10, UR4 ;  /* 0x0000000aff048299 */ /* 0x008fe60008011604 */
[----:B------:R-:W-:Y:S01]  /*6490*/  @!P1 IMAD.IADD R0, R0, 0x1, -R9 ;  /* 0x0000000100009824 */ /* 0x000fe200078e0a09 */
[----:B------:R-:W-:Y:S01]  /*64a0*/  @!UP0 USEL UR7, UR37, UR6, !UP2 ;  /* 0x0000000625078287 */ /* 0x000fe2000d000000 */
[----:B------:R-:W-:Y:S01]  /*64b0*/  @!P1 IADD3 R11, PT, PT, R11, 0x1, RZ ;  /* 0x000000010b0b9810 */ /* 0x000fe20007ffe0ff */
[----:B------:R-:W-:Y:S02]  /*64c0*/  @!UP0 USEL UR6, UR36, UR4, !UP1 ;  /* 0x0000000424068287 */ /* 0x000fe4000c800000 */
[----:B------:R-:W-:Y:S02]  /*64d0*/  ISETP.GE.U32.AND P2, PT, R0, R9, PT ;  /* 0x000000090000720c */ /* 0x000fe40003f46070 */
[----:B------:R-:W-:Y:S02]  /*64e0*/  @!UP0 UIADD3 UR4, UPT, UPT, -UR7, UR6, URZ ;  /* 0x0000000607048290 */ /* 0x000fe4000fffe1ff */
[----:B------:R-:W-:Y:S02]  /*64f0*/  @!UP0 UIADD3 UR6, UPT, UPT, UR7, -UR6, URZ ;  /* 0x8000000607068290 */ /* 0x000fe4000fffe0ff */
[----:B------:R-:W-:Y:S02]  /*6500*/  @!UP0 UIMAD UR37, UR4, UR5, UR37 ;  /* 0x00000005042582a4 */ /* 0x000fe4000f8e0225 */
[----:B------:R-:W-:Y:S02]  /*6510*/  @!UP0 UIMAD UR36, UR6, UR14, UR36 ;  /* 0x0000000e062482a4 */ /* 0x000fe4000f8e0224 */
[----:B------:R-:W-:Y:S02]  /*6520*/  ULOP3.LUT UP0, URZ, UR11, 0x1b0, URZ, 0xc0, !UPT ;  /* 0x000001b00bff7892 */ /* 0x000fe4000f80c0ff */
[----:B------:R-:W-:Y:S01]  /*6530*/  UIADD3 UR4, UPT, UPT, -UR43, URZ, URZ ;  /* 0x000000ff2b047290 */ /* 0x000fe2000fffe1ff */
[----:B------:R-:W-:Y:S03]  /*6540*/  @P2 VIADD R11, R11, 0x1 ;  /* 0x000000010b0b2836 */ /* 0x000fe60000000000 */
[----:B------:R-:W-:Y:S02]  /*6550*/  UIMAD UR5, UR51, UR4, UR26 ;  /* 0x00000004330572a4 */ /* 0x000fe4000f8e021a */
[----:B------:R-:W-:Y:S02]  /*6560*/  R2UR UR44, R11 ;  /* 0x000000000b2c72ca */ /* 0x000fe400000e0000 */
[----:B------:R-:W-:Y:S11]  /*6570*/  USHF.L.U32 UR49, UR5, 0x7, URZ ;  /* 0x0000000705317899 */ /* 0x000ff600080006ff */
[----:B------:R-:W-:Y:S02]  /*6580*/  @!UP3 UIADD3 UR44, UPT, UPT, -UR44, URZ, URZ ;  /* 0x000000ff2c2cb290 */ /* 0x000fe4000fffe1ff */
[----:B------:R-:W-:Y:S04]  /*6590*/  @!UP4 ULOP3.LUT UR44, URZ, UR16, URZ, 0x33, !UPT ;  /* 0x00000010ff2cc292 */ /* 0x000fe8000f8e33ff */
[----:B------:R-:W-:Y:S04]  /*65a0*/  UIADD3 UR4, UPT, UPT, -UR44, URZ, URZ ;  /* 0x000000ff2c047290 */ /* 0x000fe8000fffe1ff */
[----:B------:R-:W-:Y:S01]  /*65b0*/  UIMAD UR43, UR16, UR4, UR43 ;  /* 0x00000004102b72a4 */ /* 0x000fe2000f8e022b */
[----:B------:R-:W-:Y:S11]  /*65c0*/  BRA.U !UP0, `(.L_x_87) ;  /* 0x0000000108407547 */ /* 0x000ff6000b800000 */
[----:B------:R-:W1:Y:S01]  /*65d0*/  LDCU.64 UR8, c[0x4][0x80] ;  /* 0x01001000ff0877ac */ /* 0x000e620008000a00 */
[----:B------:R-:W-:Y:S01]  /*65e0*/  MOV R15, 0x0 ;  /* 0x00000000000f7802 */ /* 0x000fe20000000f00 */
[----:B------:R-:W-:Y:S01]  /*65f0*/  IMAD.MOV.U32 R8, RZ, RZ, 0x70 ;  /* 0x00000070ff087424 */ /* 0x000fe200078e00ff */
[----:B------:R-:W-:Y:S01]  /*6600*/  MOV R12, 0x1 ;  /* 0x00000001000c7802 */ /* 0x000fe20000000f00 */
[----:B------:R-:W-:Y:S01]  /*6610*/  IMAD.MOV.U32 R13, RZ, RZ, RZ ;  /* 0x000000ffff0d7224 */ /* 0x000fe200078e00ff */
[----:B------:R-:W2:Y:S02]  /*6620*/  LDCU.64 UR6, c[0x4][0x88] ;  /* 0x01001100ff0677ac */ /* 0x000ea40008000a00 */
[----:B------:R-:W3:Y:S01]  /*6630*/  LDC.64 R14, c[0x4][R15] ;  /* 0x010000000f0e7b82 */ /* 0x000ee20000000a00 */
[----:B------:R-:W4:Y:S01]  /*6640*/  LDCU.64 UR4, c[0x4][0x8] ;  /* 0x01000100ff0477ac */ /* 0x000f220008000a00 */
[----:B-1----:R-:W-:Y:S01]  /*6650*/  MOV R5, UR9 ;  /* 0x0000000900057c02 */ /* 0x002fe20008000f00 */
[----:B------:R-:W-:Y:S01]  /*6660*/  IMAD.U32 R4, RZ, RZ, UR8 ;  /* 0x00000008ff047e24 */ /* 0x000fe2000f8e00ff */
[----:B--2---:R-:W-:Y:S01]  /*6670*/  MOV R7, UR7 ;  /* 0x0000000700077c02 */ /* 0x004fe20008000f00 */
[----:B------:R-:W-:Y:S01]  /*6680*/  IMAD.U32 R6, RZ, RZ, UR6 ;  /* 0x00000006ff067e24 */ /* 0x000fe2000f8e00ff */
[----:B----4-:R-:W-:Y:S01]  /*6690*/  MOV R11, UR5 ;  /* 0x00000005000b7c02 */ /* 0x010fe20008000f00 */
[----:B------:R-:W-:Y:S02]  /*66a0*/  IMAD.U32 R10, RZ, RZ, UR4 ;  /* 0x00000004ff0a7e24 */ /* 0x000fe4000f8e00ff */
[----:B------:R-:W-:Y:S07]  /*66b0*/  LEPC R20, `(.L_x_87) ;  /* 0x000000001014794e */ /* 0x000fee0000000000 */
[----:B---3-5:R-:W-:Y:S05]  /*66c0*/  CALL.ABS.NOINC R14 ;  /* 0x000000000e007343 */ /* 0x028fea0003c00000 */
.L_x_87:
[----:B------:R-:W-:Y:S01]  /*66d0*/  LOP3.LUT P0, RZ, R99, 0x1b0, RZ, 0xc0, !PT ;  /* 0x000001b063ff7812 */ /* 0x000fe2000780c0ff */
[----:B------:R-:W-:Y:S11]  /*66e0*/  BSSY.RECONVERGENT B6, `(.L_x_88) ;  /* 0x0000013000067945 */ /* 0x000ff60003800200 */
[----:B------:R-:W-:Y:S01]  /*66f0*/  @!UPT UIADD3 URZ, UPT, UPT, URZ, URZ, URZ ;  /* 0x000000fffffff290 */ /* 0x000fe2000fffe0ff */
[----:B------:R-:W-:Y:S05]  /*6700*/  @!P0 BRA `(.L_x_89) ;  /* 0x0000000000408947 */ /* 0x000fea0003800000 */
[----:B------:R-:W1:Y:S01]  /*6710*/  LDCU.64 UR8, c[0x4][0x80] ;  /* 0x01001000ff0877ac */ /* 0x000e620008000a00 */
[----:B------:R-:W-:Y:S01]  /*6720*/  MOV R15, 0x0 ;  /* 0x00000000000f7802 */ /* 0x000fe20000000f00 */
[----:B------:R-:W-:Y:S02]  /*6730*/  HFMA2 R12, -RZ, RZ, 0, 5.9604644775390625e-08 ;  /* 0x00000001ff0c7431 */ /* 0x000fe400000001ff */
[----:B------:R-:W-:Y:S02]  /*6740*/  IMAD.MOV.U32 R8, RZ, RZ, 0x70 ;  /* 0x00000070ff087424 */ /* 0x000fe400078e00ff */
[----:B------:R-:W-:Y:S01]  /*6750*/  IMAD.MOV.U32 R13, RZ, RZ, RZ ;  /* 0x000000ffff0d7224 */ /* 0x000fe200078e00ff */
[----:B------:R-:W2:Y:S01]  /*6760*/  LDCU.64 UR6, c[0x4][0x88] ;  /* 0x01001100ff0677ac */ /* 0x000ea20008000a00 */
        /* <DEDUP_REMOVED lines=10> */
.L_x_89:
[----:B------:R-:W-:Y:S05]  /*6810*/  BSYNC.RECONVERGENT B6 ;  /* 0x0000000000067941 */ /* 0x000fea0003800200 */
.L_x_88:
[----:B------:R-:W-:Y:S01]  /*6820*/  R2UR UR4, R97 ;  /* 0x00000000610472ca */ /* 0x000fe200000e0000 */
[----:B------:R-:W-:Y:S01]  /*6830*/  UISETP.NE.U32.AND UP0, UPT, UR62, URZ, UPT ;  /* 0x000000ff3e00728c */ /* 0x000fe2000bf05070 */
[----:B------:R-:W-:Y:S02]  /*6840*/  ISETP.NE.U32.AND P4, PT, R84, RZ, PT ;  /* 0x000000ff5400720c */ /* 0x000fe40003f85070 */
[----:B------:R-:W-:Y:S01]  /*6850*/  ISETP.NE.U32.AND P2, PT, RZ, UR54, PT ;  /* 0x00000036ff007c0c */ /* 0x000fe2000bf45070 */
[----:B------:R-:W-:Y:S01]  /*6860*/  UISETP.NE.AND.EX UP1, UPT, UR63, URZ, UPT, UP0 ;  /* 0x000000ff3f00728c */ /* 0x000fe2000bf25300 */
[----:B------:R-:W-:Y:S01]  /*6870*/  ISETP.NE.AND.EX P4, PT, R85, RZ, PT, P4 ;  /* 0x000000ff5500720c */ /* 0x000fe20003f85340 */
[----:B------:R-:W-:Y:S01]  /*6880*/  UPLOP3.LUT UP0, UPT, UPT, UPT, UPT, 0x40, 0x4 ;  /* 0x000000000004789c */ /* 0x000fe20003f0e870 */
[----:B------:R-:W-:Y:S05]  /*6890*/  ISETP.NE.AND.EX P2, PT, RZ, UR55, PT, P2 ;  /* 0x00000037ff007c0c */ /* 0x000fea000bf45320 */
[----:B------:R-:W-:Y:S06]  /*68a0*/  UISETP.NE.AND UP2, UPT, UR4, URZ, UPT ;  /* 0x000000ff0400728c */ /* 0x000fec000bf45270 */
[----:B------:R-:W-:Y:S05]  /*68b0*/  PLOP3.LUT P1, PT, PT, PT, UP2, 0x80, 0x8 ;  /* 0x000000000008781c */ /* 0x000fea0003f2f028 */
[----:B------:R-:W-:Y:S06]  /*68c0*/  @UP2 UPLOP3.LUT UP0, UPT, UPT, UPT, UP1, 0x80, 0x8 ;  /* 0x000000000008289c */ /* 0x000fec0003f0f010 */
[----:B------:R-:W-:Y:S01]  /*68d0*/  PLOP3.LUT P0, PT, PT, PT, UP0, 0x80, 0x8 ;  /* 0x000000000008781c */ /* 0x000fe20003f0f008 */
[----:B------:R-:W-:Y:S01]  /*68e0*/  @!UPT UIADD3 URZ, UPT, UPT, URZ, URZ, URZ ;  /* 0x000000fffffff290 */ /* 0x000fe2000fffe0ff */
[----:B------:R-:W-:Y:S11]  /*68f0*/  BRA.U !UP1, `(.L_x_90) ;  /* 0x00000001093c7547 */ /* 0x000ff6000b800000 */
[----:B------:R-:W-:Y:S01]  /*6900*/  UISETP.NE.U32.AND UP0, UPT, UR54, URZ, UPT ;  /* 0x000000ff3600728c */ /* 0x000fe2000bf05070 */
[----:B------:R-:W-:Y:S01]  /*6910*/  HFMA2 R0, -RZ, RZ, 0, 5.9604644775390625e-08 ;  /* 0x00000001ff007431 */ /* 0x000fe200000001ff */
[----:B------:R-:W1:Y:S01]  /*6920*/  LDCU.64 UR8, c[0x0][0x358] ;  /* 0x00006b00ff0877ac */ /* 0x000e620008000a00 */
[----:B------:R-:W-:Y:S01]  /*6930*/  IMAD.MOV.U32 R94, RZ, RZ, 0x1 ;  /* 0x00000001ff5e7424 */ /* 0x000fe200078e00ff */
[----:B------:R-:W-:Y:S06]  /*6940*/  UISETP.NE.AND.EX UP0, UPT, UR55, URZ, UPT, UP0 ;  /* 0x000000ff3700728c */ /* 0x000fec000bf05300 */
        /* <DEDUP_REMOVED lines=9> */
[----:B-12---:R-:W-:Y:S02]  /*69e0*/  @!P3 IMAD.U32 R41, RZ, RZ, UR4 ;  /* 0x00000004ff29be24 */ /* 0x006fe4000f8e00ff */
.L_x_90:
[----:B------:R-:W-:Y:S05]  /*69f0*/  @!P4 BRA `(.L_x_91) ;  /* 0x000000000024c947 */ /* 0x000fea0003800000 */
[----:B------:R-:W-:Y:S01]  /*6a00*/  ISETP.NE.U32.AND P3, PT, R74, RZ, PT ;  /* 0x000000ff4a00720c */ /* 0x000fe20003f65070 */
[----:B------:R-:W1:Y:S03]  /*6a10*/  LDCU.64 UR4, c[0x0][0x358] ;  /* 0x00006b00ff0477ac */ /* 0x000e660008000a00 */
[----:B------:R-:W-:Y:S11]  /*6a20*/  ISETP.NE.AND.EX P3, PT, R75, RZ, PT, P3 ;  /* 0x000000ff4b00720c */ /* 0x000ff60003f65330 */
[----:B------:R-:W-:Y:S02]  /*6a30*/  @!UPT UIADD3 URZ, UPT, UPT, URZ, URZ, URZ ;  /* 0x000000fffffff290 */ /* 0x000fe4000fffe0ff */
[----:B------:R-:W2:Y:S01]  /*6a40*/  @P3 LDC.64 R4, c[0x0][0x8a8] ;  /* 0x00022a00ff043b82 */ /* 0x000ea20000000a00 */
[----:B------:R-:W-:Y:S04]  /*6a50*/  @P3 IMAD R0, R84, UR50, RZ ;  /* 0x0000003254003c24 */ /* 0x000fe8000f8e02ff */
[----:B--2---:R-:W-:Y:S05]  /*6a60*/  @P3 IMAD.WIDE R4, R0, 0x4, R4 ;  /* 0x0000000400043825 */ /* 0x004fea00078e0204 */
[----:B-1---5:R1:W5:Y:S02]  /*6a70*/  @P3 LDG.E R38, desc[UR4][R4.64] ;  /* 0x0000000404263981 */ /* 0x022364000c1e1900 */
[----:B-1----:R-:W2:Y:S02]  /*6a80*/  @!P3 LDC R38, c[0x0][0x8a0] ;  /* 0x00022800ff26bb82 */ /* 0x002ea40000000800 */
.L_x_91:
[----:B-----5:R-:W-:Y:S01]  /*6a90*/  FSETP.NEU.AND P4, PT, R41, RZ, PT ;  /* 0x000000ff2900720b */ /* 0x020fe20003f8d000 */
[----:B------:R-:W-:Y:S01]  /*6aa0*/  BSSY B1, `(.L_x_92) ;  /* 0x000003c000017945 */ /* 0x000fe20003800000 */
[----:B------:R-:W-:Y:S01]  /*6ab0*/  SEL R6, RZ, 0xffffffff, P2 ;  /* 0xffffffffff067807 */ /* 0x000fe20001000000 */
[----:B------:R-:W-:Y:S01]  /*6ac0*/  IMAD.MOV.U32 R106, RZ, RZ, 0x1 ;  /* 0x00000001ff6a7424 */ /* 0x000fe200078e00ff */
[----:B------:R-:W-:Y:S01]  /*6ad0*/  LOP3.LUT P3, RZ, R94, 0xff, RZ, 0xc0, !PT ;  /* 0x000000ff5eff7812 */ /* 0x000fe2000786c0ff */
[----:B------:R-:W-:Y:S01]  /*6ae0*/  IMAD.IADD R39, R37, 0x1, R2 ;  /* 0x0000000125277824 */ /* 0x000fe200078e0202 */
[----:B------:R-:W-:Y:S02]  /*6af0*/  @P1 SEL R3, RZ, 0xffffffff, P4 ;  /* 0xffffffffff031807 */ /* 0x000fe40002000000 */
[----:B------:R-:W-:Y:S02]  /*6b00*/  CS2R R82, SRZ ;  /* 0x0000000000527805 */ /* 0x000fe4000001ff00 */
[----:B------:R-:W-:Y:S02]  /*6b10*/  LEA R0, R88, UR48, 0x3 ;  /* 0x0000003058007c11 */ /* 0x000fe4000f8e18ff */
[----:B------:R-:W-:Y:S02]  /*6b20*/  CS2R R80, SRZ ;  /* 0x0000000000507805 */ /* 0x000fe4000001ff00 */
[----:B------:R-:W-:Y:S02]  /*6b30*/  @P0 SEL R3, R6, R3, !P3 ;  /* 0x0000000306030207 */ /* 0x000fe40005800000 */
[----:B------:R-:W-:Y:S02]  /*6b40*/  CS2R R78, SRZ ;  /* 0x00000000004e7805 */ /* 0x000fe4000001ff00 */
[----:B------:R-:W-:Y:S02]  /*6b50*/  LEA R105, R36, UR48, 0x3 ;  /* 0x0000003024697c11 */ /* 0x000fe4000f8e18ff */
[----:B------:R-:W-:Y:S02]  /*6b60*/  CS2R R76, SRZ ;  /* 0x00000000004c7805 */ /* 0x000fe4000001ff00 */
[----:B------:R-:W-:Y:S02]  /*6b70*/  @P1 LOP3.LUT R3, R3, 0x1, RZ, 0xc0, !PT ;  /* 0x0000000103031812 */ /* 0x000fe400078ec0ff */
[----:B------:R-:W-:Y:S02]  /*6b80*/  SHF.L.U32 R4, R90, 0x1f, RZ ;  /* 0x0000001f5a047819 */ /* 0x000fe400000006ff */
[----:B------:R-:W-:Y:S02]  /*6b90*/  ISETP.NE.U32.OR P6, PT, R3, 0x1, !P1 ;  /* 0x000000010300780c */ /* 0x000fe40004fc5470 */
[----:B------:R-:W-:Y:S02]  /*6ba0*/  PLOP3.LUT P2, PT, PT, PT, UP1, 0x80, 0x8 ;  /* 0x000000000008781c */ /* 0x000fe40003f4f018 */
[----:B------:R-:W-:Y:S02]  /*6bb0*/  SEL R3, RZ, 0xffffffff, P4 ;  /* 0xffffffffff037807 */ /* 0x000fe40002000000 */
[----:B------:R-:W-:Y:S07]  /*6bc0*/  P2R R100, PR, RZ, 0x40 ;  /* 0x00000040ff647803 */ /* 0x000fee0000000000 */
[----:B------:R-:W-:Y:S02]  /*6bd0*/  @P6 SHF.L.U32 R5, R87, 0x1f, RZ ;  /* 0x0000001f57056819 */ /* 0x000fe400000006ff */
[----:B------:R-:W-:Y:S02]  /*6be0*/  @P2 SEL R3, R6, R3, !P3 ;  /* 0x0000000306032207 */ /* 0x000fe40005800000 */
[----:B------:R-:W1:Y:S02]  /*6bf0*/  @P6 SYNCS.PHASECHK.TRANS64.TRYWAIT P1, [R0+URZ+0x110], R5 ;  /* 0x00011005000065a7 */ /* 0x000e6400080211ff */
[----:B------:R-:W-:Y:S04]  /*6c00*/  LOP3.LUT R3, R3, 0x1, RZ, 0xc0, !PT ;  /* 0x0000000103037812 */ /* 0x000fe800078ec0ff */
[----:B------:R-:W-:Y:S04]  /*6c10*/  ISETP.NE.U32.AND P5, PT, R3, 0x1, PT ;  /* 0x000000010300780c */ /* 0x000fe80003fa5070 */
[----:B------:R-:W-:Y:S01]  /*6c20*/  P2R R107, PR, RZ, 0x20 ;  /* 0x00000020ff6b7803 */ /* 0x000fe20000000000 */
[----:B------:R3:W4:Y:S01]  /*6c30*/  SYNCS.PHASECHK.TRANS64.TRYWAIT P0, [R105+URZ+0x150], R4 ;  /* 0x00015004690075a7 */ /* 0x00072200080011ff */
[----:B-1----:R-:W-:Y:S01]  /*6c40*/  @P6 SEL R106, RZ, 0x1, !P1 ;  /* 0x00000001ff6a6807 */ /* 0x002fe20004800000 */
[----:B---3--:R-:W-:Y:S06]  /*6c50*/  @!P6 BRA `(.L_x_93) ;  /* 0x000000000080e947 */ /* 0x008fec0003800000 */
[----:B------:R-:W-:Y:S01]  /*6c60*/  @P5 IMAD R6, R88, 0x1000, R91 ;  /* 0x0000100058065824 */ /* 0x000fe200078e025b */
[----:B------:R-:W1:Y:S01]  /*6c70*/  S2R R2, SR_CgaCtaId ;  /* 0x0000000000027919 */ /* 0x000e620000008800 */
[----:B------:R-:W-:Y:S01]  /*6c80*/  ISETP.NE.AND P1, PT, R106, RZ, PT ;  /* 0x000000ff6a00720c */ /* 0x000fe20003f25270 */
[----:B------:R-:W-:Y:S01]  /*6c90*/  BSSY B0, `(.L_x_94) ;  /* 0x000000b000007945 */ /* 0x000fe20003800000 */
[----:B------:R-:W-:Y:S01]  /*6ca0*/  @P5 VIADD R5, R6, UR48 ;  /* 0x0000003006055c36 */ /* 0x000fe20008000000 */
[----:B------:R-:W-:Y:S02]  /*6cb0*/  CS2R R78, SRZ ;  /* 0x00000000004e7805 */ /* 0x000fe4000001ff00 */
[----:B------:R-:W-:Y:S02]  /*6cc0*/  CS2R R76, SRZ ;  /* 0x00000000004c7805 */ /* 0x000fe4000001ff00 */
[----:B------:R-:W-:Y:S01]  /*6cd0*/  CS2R R82, SRZ ;  /* 0x0000000000527805 */ /* 0x000fe2000001ff00 */
[----:B------:R-:W-:Y:S01]  /*6ce0*/  @P5 IMAD R5, R92, -0x10, R5 ;  /* 0xfffffff05c055824 */ /* 0x000fe200078e0205 */
[----:B------:R-:W-:Y:S04]  /*6cf0*/  CS2R R80, SRZ ;  /* 0x0000000000507805 */ /* 0x000fe8000001ff00 */
[----:B------:R-:W-:Y:S05]  /*6d00*/  @P1 BRA `(.L_x_95) ;  /* 0x00000000000c1947 */ /* 0x000fea0003800000 */
[----:B------:R-:W-:Y:S04]  /*6d10*/  SHF.L.U32 R3, R87, 0x1f, RZ ;  /* 0x0000001f57037819 */ /* 0x000fe800000006ff */
[----:B------:R-:W3:Y:S02]  /*6d20*/  SYNCS.PHASECHK.TRANS64.TRYWAIT P1, [R0+URZ+0x110], R3 ;  /* 0x00011003000075a7 */ /* 0x000ee400080211ff */
[----:B---3--:R-:W-:Y:S05]  /*6d30*/  @!P1 BRA `(.L_x_96) ;  /* 0x0000002400cc9947 */ /* 0x008fea0003800000 */
.L_x_95:
[----:B------:R-:W-:Y:S05]  /*6d40*/  BSYNC B0 ;  /* 0x0000000000007941 */ /* 0x000fea0003800000 */
.L_x_94:
[----:B------:R-:W-:Y:S01]  /*6d50*/  ISETP.NE.AND P1, PT, R107, RZ, PT ;  /* 0x000000ff6b00720c */ /* 0x000fe20003f25270 */
[----:B---3--:R-:W-:Y:S02]  /*6d60*/  VIADD R3, R0, 0x120 ;  /* 0x0000012000037836 */ /* 0x008fe40000000000 */
[----:B------:R-:W-:Y:S03]  /*6d70*/  VIADD R88, R88, 0x1 ;  /* 0x0000000158587836 */ /* 0x000fe60000000000 */
[----:B-1----:R-:W-:Y:S07]  /*6d80*/  PRMT R2, R2, 0x654, R3 ;  /* 0x0000065402027816 */ /* 0x002fee0000000003 */
[----:B------:R1:W3:Y:S04]  /*6d90*/  @P1 LDS.128 R76, [R6+UR48+0x200] ;  /* 0x00020030064c1984 */ /* 0x0002e80008000c00 */
[----:B------:R1:W1:Y:S01]  /*6da0*/  @P1 LDS.128 R80, [R5+0x210] ;  /* 0x0002100005501984 */ /* 0x0002620000000c00 */
[C---:B------:R-:W-:Y:S01]  /*6db0*/  ISETP.NE.AND P1, PT, R88.reuse, 0x2, PT ;  /* 0x000000025800780c */ /* 0x040fe20003f25270 */
[----:B------:R-:W-:Y:S01]  /*6dc0*/  @!PT LDS RZ, [RZ] ;  /* 0x00000000fffff984 */ /* 0x000fe20000000800 */
[----:B------:R-:W-:Y:S01]  /*6dd0*/  @!PT LDS RZ, [RZ] ;  /* 0x00000000fffff984 */ /* 0x000fe20000000800 */
[----:B------:R-:W-:Y:S01]  /*6de0*/  @!PT LDS RZ, [RZ] ;  /* 0x00000000fffff984 */ /* 0x000fe20000000800 */
[----:B------:R-:W-:Y:S01]  /*6df0*/  @!PT LDS RZ, [RZ] ;  /* 0x00000000fffff984 */ /* 0x000fe20000000800 */
[----:B------:R5:W-:Y:S06]  /*6e00*/  MEMBAR.ALL.CTA ;  /* 0x0000000000007992 */ /* 0x000bec0000008000 */
[----:B-----5:R-:W5:Y:S01]  /*6e10*/  FENCE.VIEW.ASYNC.S ;  /* 0x00000000000073c6 */ /* 0x020f620000000000 */
[----:B------:R-:W-:Y:S02]  /*6e20*/  SEL R0, RZ, 0x1, P1 ;  /* 0x00000001ff007807 */ /* 0x000fe40000800000 */
[----:B------:R-:W-:Y:S02]  /*6e30*/  SEL R88, R88, RZ, P1 ;  /* 0x000000ff58587207 */ /* 0x000fe40000800000 */
[----:B------:R-:W-:Y:S01]  /*6e40*/  LOP3.LUT R87, R87, R0, RZ, 0x3c, !PT ;  /* 0x0000000057577212 */ /* 0x000fe200078e3cff */
[----:B-----5:R1:W-:Y:S06]  /*6e50*/  SYNCS.ARRIVE.TRANS64.RED.A1T0 RZ, [R2+URZ], RZ ;  /* 0x000000ff02ff79a7 */ /* 0x0203ec00081004ff */
.L_x_93:
[----:B------:R-:W-:Y:S05]  /*6e60*/  BSYNC B1 ;  /* 0x0000000000017941 */ /* 0x000fea0003800000 */
.L_x_92:
[----:B------:R-:W-:Y:S04]  /*6e70*/  SHF.R.U32.HI R0, RZ, 0x15, R39 ;  /* 0x00000015ff007819 */ /* 0x000fe80000011627 */
[----:B------:R-:W-:Y:S01]  /*6e80*/  LOP3.LUT P1, RZ, R0, 0x3, R95, 0x48, !PT ;  /* 0x0000000300ff7812 */ /* 0x000fe2000782485f */
[----:B------:R-:W-:Y:S01]  /*6e90*/  @!UPT UIADD3 URZ, UPT, UPT, URZ, URZ, URZ ;  /* 0x000000fffffff290 */ /* 0x000fe2000fffe0ff */
[----:B----4-:R-:W-:Y:S11]  /*6ea0*/  @P0 BRA `(.L_x_97) ;  /* 0x0000000000080947 */ /* 0x010ff60003800000 */
[----:B------:R-:W4:Y:S02]  /*6eb0*/  SYNCS.PHASECHK.TRANS64.TRYWAIT P0, [R105+URZ+0x150], R4 ;  /* 0x00015004690075a7 */ /* 0x000f2400080011ff */
[----:B----4-:R-:W-:Y:S05]  /*6ec0*/  @!P0 BRA `(.L_x_98) ;  /* 0x00000024007c8947 */ /* 0x010fea0003800000 */
.L_x_97:
[----:B------:R-:W-:Y:S04]  /*6ed0*/  BSSY.RECONVERGENT B6, `(.L_x_99) ;  /* 0x0000012000067945 */ /* 0x000fe80003800200 */
[----:B------:R-:W-:Y:S05]  /*6ee0*/  @!P1 BRA `(.L_x_100) ;  /* 0x0000000000409947 */ /* 0x000fea0003800000 */
[----:B------:R-:W5:Y:S01]  /*6ef0*/  LDCU.64 UR8, c[0x4][0x70] ;  /* 0x01000e00ff0877ac */ /* 0x000f620008000a00 */
[----:B------:R-:W-:Y:S01]  /*6f00*/  MOV R3, 0x0 ;  /* 0x0000000000037802 */ /* 0x000fe20000000f00 */
[----:B------:R-:W-:Y:S02]  /*6f10*/  HFMA2 R12, -RZ, RZ, 0, 5.9604644775390625e-08 ;  /* 0x00000001ff0c7431 */ /* 0x000fe400000001ff */
[----:B------:R-:W-:Y:S02]  /*6f20*/  IMAD.MOV.U32 R8, RZ, RZ, 0x192 ;  /* 0x00000192ff087424 */ /* 0x000fe400078e00ff */
[----:B------:R-:W-:Y:S01]  /*6f30*/  IMAD.MOV.U32 R13, RZ, RZ, RZ ;  /* 0x000000ffff0d7224 */ /* 0x000fe200078e00ff */
[----:B------:R-:W2:Y:S01]  /*6f40*/  LDCU.64 UR6, c[0x4][0x78] ;  /* 0x01000f00ff0677ac */ /* 0x000ea20008000a00 */
[----:B-1----:R-:W1:Y:S01]  /*6f50*/  LDC.64 R2, c[0x4][R3] ;  /* 0x0100000003027b82 */ /* 0x002e620000000a00 */
[----:B------:R-:W3:Y:S01]  /*6f60*/  LDCU.64 UR4, c[0x4][0x10] ;  /* 0x01000200ff0477ac */ /* 0x000ee20008000a00 */
[----:B-----5:R-:W-:Y:S01]  /*6f70*/  MOV R5, UR9 ;  /* 0x0000000900057c02 */ /* 0x020fe20008000f00 */
[----:B----4-:R-:W-:Y:S01]  /*6f80*/  IMAD.U32 R4, RZ, RZ, UR8 ;  /* 0x00000008ff047e24 */ /* 0x010fe2000f8e00ff */
[----:B--2---:R-:W-:Y:S01]  /*6f90*/  MOV R7, UR7 ;  /* 0x0000000700077c02 */ /* 0x004fe20008000f00 */
[----:B------:R-:W-:Y:S01]  /*6fa0*/  IMAD.U32 R6, RZ, RZ, UR6 ;  /* 0x00000006ff067e24 */ /* 0x000fe2000f8e00ff */
[----:B---3--:R-:W-:Y:S01]  /*6fb0*/  MOV R11, UR5 ;  /* 0x00000005000b7c02 */ /* 0x008fe20008000f00 */
[----:B------:R-:W-:Y:S02]  /*6fc0*/  IMAD.U32 R10, RZ, RZ, UR4 ;  /* 0x00000004ff0a7e24 */ /* 0x000fe4000f8e00ff */
[----:B------:R-:W-:Y:S07]  /*6fd0*/  LEPC R20, `(.L_x_100) ;  /* 0x000000001014794e */ /* 0x000fee0000000000 */
[----:B-1----:R-:W-:Y:S05]  /*6fe0*/  CALL.ABS.NOINC R2 ;  /* 0x0000000002007343 */ /* 0x002fea0003c00000 */
.L_x_100:
[----:B------:R-:W-:Y:S05]  /*6ff0*/  BSYNC.RECONVERGENT B6 ;  /* 0x0000000000067941 */ /* 0x000fea0003800200 */
.L_x_99:
[-C--:B---3--:R-:W-:Y:S01]  /*7000*/  F2FP.F16.E4M3.UNPACK_B R42, R76.reuse ;  /* 0x0000004cff2a723e */ /* 0x088fe200020006ff */
[----:B------:R-:W-:Y:S05]  /*7010*/  WARPSYNC.ALL ;  /* 0x0000000000007948 */ /* 0x000fea0003800000 */
[----:B------:R-:W-:Y:S01]  /*7020*/  R2UR UR4, R39 ;  /* 0x00000000270472ca */ /* 0x000fe200000e0000 */
[--C-:B------:R-:W-:Y:S01]  /*7030*/  HADD2.F32 R40, -RZ, R42.reuse.H0_H0 ;  /* 0x2000002aff287230 */ /* 0x100fe20000004100 */
[----:B------:R-:W-:Y:S01]  /*7040*/  F2FP.F16.E4M3.UNPACK_B R44, R76.H1 ;  /* 0x0000004cff2c723e */ /* 0x000fe200030006ff */
[----:B------:R-:W-:Y:S01]  /*7050*/  HADD2.F32 R43, -RZ, R42.H1_H1 ;  /* 0x3000002aff2b7230 */ /* 0x000fe20000004100 */
[-C--:B------:R-:W-:Y:S01]  /*7060*/  F2FP.F16.E4M3.UNPACK_B R46, R77.reuse ;  /* 0x0000004dff2e723e */ /* 0x080fe200020006ff */
[----:B------:R-:W-:Y:S01]  /*7070*/  BSSY.RECONVERGENT B0, `(.L_x_101) ;  /* 0x0000099000007945 */ /* 0x000fe20003800200 */
[----:B------:R-:W-:Y:S01]  /*7080*/  F2FP.F16.E4M3.UNPACK_B R48, R77.H1 ;  /* 0x0000004dff30723e */ /* 0x000fe200030006ff */
[--C-:B------:R-:W-:Y:S01]  /*7090*/  HADD2.F32 R42, -RZ, R44.reuse.H0_H0 ;  /* 0x2000002cff2a7230 */ /* 0x100fe20000004100 */
[-C--:B------:R-:W-:Y:S01]  /*70a0*/  F2FP.F16.E4M3.UNPACK_B R50, R78.reuse ;  /* 0x0000004eff32723e */ /* 0x080fe200020006ff */
[----:B------:R-:W-:Y:S01]  /*70b0*/  HADD2.F32 R44, -RZ, R44.H1_H1 ;  /* 0x3000002cff2c7230 */ /* 0x000fe20000004100 */
[----:B------:R-:W-:Y:S01]  /*70c0*/  F2FP.F16.E4M3.UNPACK_B R52, R78.H1 ;  /* 0x0000004eff34723e */ /* 0x000fe200030006ff */
[--C-:B------:R-:W-:Y:S01]  /*70d0*/  HADD2.F32 R45, -RZ, R46.reuse.H0_H0 ;  /* 0x2000002eff2d7230 */ /* 0x100fe20000004100 */
[----:B------:R-:W-:Y:S01]  /*70e0*/  F2FP.F16.E4M3.UNPACK_B R54, R79 ;  /* 0x0000004fff36723e */ /* 0x000fe200020006ff */
[----:B-1--4-:R-:W-:Y:S01]  /*70f0*/  LDTM.16dp32bit_t0_t15.x32 R4, tmem[UR4] ;  /* 0x00000004000479ee */ /* 0x012fe20008a80000 */
[----:B------:R-:W2:Y:S01]  /*7100*/  LDTM.16dp32bit_t16_t31.x32 R4, tmem[UR4+0x20] ;  /* 0x00002004000479ee */ /* 0x000ea20008aa0000 */
[----:B------:R-:W-:Y:S01]  /*7110*/  ISETP.NE.AND P6, PT, R100, RZ, PT ;  /* 0x000000ff6400720c */ /* 0x000fe20003fc5270 */
[----:B------:R-:W-:Y:S01]  /*7120*/  HADD2.F32 R46, -RZ, R46.H1_H1 ;  /* 0x3000002eff2e7230 */ /* 0x000fe20000004100 */
[----:B------:R-:W-:Y:S01]  /*7130*/  IADD3 R113, PT, PT, R91, UR48, RZ ;  /* 0x000000305b717c10 */ /* 0x000fe2000fffe0ff */
[--C-:B------:R-:W-:Y:S01]  /*7140*/  HADD2.F32 R49, -RZ, R50.reuse.H0_H0 ;  /* 0x20000032ff317230 */ /* 0x100fe20000004100 */
[----:B------:R-:W-:Y:S01]  /*7150*/  SHF.L.U32 R112, R98, 0x4, RZ ;  /* 0x0000000462707819 */ /* 0x000fe200000006ff */
[----:B------:R-:W-:Y:S01]  /*7160*/  HADD2.F32 R50, -RZ, R50.H1_H1 ;  /* 0x30000032ff327230 */ /* 0x000fe20000004100 */
[----:B------:R-:W-:Y:S01]  /*7170*/  F2FP.F16.E4M3.UNPACK_B R58, R80 ;  /* 0x00000050ff3a723e */ /* 0x000fe200020006ff */
[--C-:B------:R-:W-:Y:S01]  /*7180*/  HADD2.F32 R53, -RZ, R54.reuse.H0_H0 ;  /* 0x20000036ff357230 */ /* 0x100fe20000004100 */
[----:B------:R-:W-:Y:S01]  /*7190*/  IADD3 R104, PT, PT, R113, R112, RZ ;  /* 0x0000007071687210 */ /* 0x000fe20007ffe0ff */
[----:B------:R-:W-:Y:S01]  /*71a0*/  HADD2.F32 R54, -RZ, R54.H1_H1 ;  /* 0x30000036ff367230 */ /* 0x000fe20000004100 */
[----:B------:R-:W-:Y:S01]  /*71b0*/  F2FP.F16.E4M3.UNPACK_B R62, R81 ;  /* 0x00000051ff3e723e */ /* 0x000fe200020006ff */
[--C-:B------:R-:W-:Y:S01]  /*71c0*/  HADD2.F32 R57, -RZ, R58.reuse.H0_H0 ;  /* 0x2000003aff397230 */ /* 0x100fe20000004100 */
[----:B------:R-:W-:Y:S01]  /*71d0*/  F2FP.F16.E4M3.UNPACK_B R66, R82 ;  /* 0x00000052ff42723e */ /* 0x000fe200020006ff */
[----:B------:R-:W-:Y:S01]  /*71e0*/  HADD2.F32 R58, -RZ, R58.H1_H1 ;  /* 0x3000003aff3a7230 */ /* 0x000fe20000004100 */
[----:B------:R-:W-:Y:S01]  /*71f0*/  F2FP.F16.E4M3.UNPACK_B R70, R83 ;  /* 0x00000053ff46723e */ /* 0x000fe200020006ff */
[--C-:B------:R-:W-:Y:S01]  /*7200*/  HADD2.F32 R61, -RZ, R62.reuse.H0_H0 ;  /* 0x2000003eff3d7230 */ /* 0x100fe20000004100 */
[----:B------:R-:W-:Y:S01]  /*7210*/  F2FP.F16.E4M3.UNPACK_B R56, R79.H1 ;  /* 0x0000004fff38723e */ /* 0x000fe200030006ff */
[----:B------:R-:W-:Y:S01]  /*7220*/  HADD2.F32 R62, -RZ, R62.H1_H1 ;  /* 0x3000003eff3e7230 */ /* 0x000fe20000004100 */
[----:B------:R-:W-:Y:S01]  /*7230*/  F2FP.F16.E4M3.UNPACK_B R60, R80.H1 ;  /* 0x00000050ff3c723e */ /* 0x000fe200030006ff */
[--C-:B------:R-:W-:Y:S01]  /*7240*/  HADD2.F32 R65, -RZ, R66.reuse.H0_H0 ;  /* 0x20000042ff417230 */ /* 0x100fe20000004100 */
[----:B------:R-:W-:Y:S01]  /*7250*/  F2FP.F16.E4M3.UNPACK_B R64, R81.H1 ;  /* 0x00000051ff40723e */ /* 0x000fe200030006ff */
[----:B------:R-:W-:Y:S01]  /*7260*/  HADD2.F32 R66, -RZ, R66.H1_H1 ;  /* 0x30000042ff427230 */ /* 0x000fe20000004100 */
[----:B------:R-:W-:Y:S01]  /*7270*/  F2FP.F16.E4M3.UNPACK_B R68, R82.H1 ;  /* 0x00000052ff44723e */ /* 0x000fe200030006ff */
[C---:B--2---:R-:W-:Y:S01]  /*7280*/  FMUL R0, R38.reuse, R4 ;  /* 0x0000000426007220 */ /* 0x044fe20000400000 */
[C---:B------:R-:W-:Y:S01]  /*7290*/  FMUL R2, R38.reuse, R5 ;  /* 0x0000000526027220 */ /* 0x040fe20000400000 */
[C---:B------:R-:W-:Y:S01]  /*72a0*/  FMUL R4, R38.reuse, R8 ;  /* 0x0000000826047220 */ /* 0x040fe20000400000 */
[C---:B------:R-:W-:Y:S01]  /*72b0*/  FMUL R5, R38.reuse, R9 ;  /* 0x0000000926057220 */ /* 0x040fe20000400000 */
[C---:B------:R-:W-:Y:S01]  /*72c0*/  FFMA R0, R41.reuse, R40, R0 ;  /* 0x0000002829007223 */ /* 0x040fe20000000000 */
[C---:B------:R-:W-:Y:S01]  /*72d0*/  FFMA R2, R41.reuse, R43, R2 ;  /* 0x0000002b29027223 */ /* 0x040fe20000000002 */
[C---:B------:R-:W-:Y:S01]  /*72e0*/  FMUL R8, R38.reuse, R12 ;  /* 0x0000000c26087220 */ /* 0x040fe20000400000 */
        /* <DEDUP_REMOVED lines=9> */
[--C-:B------:R-:W-:Y:S02]  /*7380*/  HADD2.F32 R69, -RZ, R70.reuse.H0_H0 ;  /* 0x20000046ff457230 */ /* 0x100fe40000004100 */
[C---:B------:R-:W-:Y:S01]  /*7390*/  FMUL R28, R38.reuse, R32 ;  /* 0x00000020261c7220 */ /* 0x040fe20000400000 */
[----:B------:R-:W-:Y:S02]  /*73a0*/  HADD2.F32 R70, -RZ, R70.H1_H1 ;  /* 0x30000046ff467230 */ /* 0x000fe40000004100 */
[C---:B------:R-:W-:Y:S01]  /*73b0*/  FMUL R29, R38.reuse, R33 ;  /* 0x00000021261d7220 */ /* 0x040fe20000400000 */
[C---:B------:R-:W-:Y:S01]  /*73c0*/  FMUL R3, R38.reuse, R6 ;  /* 0x0000000626037220 */ /* 0x040fe20000400000 */
[C---:B------:R-:W-:Y:S01]  /*73d0*/  FMUL R7, R38.reuse, R7 ;  /* 0x0000000726077220 */ /* 0x040fe20000400000 */
[--C-:B------:R-:W-:Y:S02]  /*73e0*/  HADD2.F32 R47, -RZ, R48.reuse.H0_H0 ;  /* 0x20000030ff2f7230 */ /* 0x100fe40000004100 */
[C---:B------:R-:W-:Y:S01]  /*73f0*/  FMUL R6, R38.reuse, R10 ;  /* 0x0000000a26067220 */ /* 0x040fe20000400000 */
[C---:B------:R-:W-:Y:S01]  /*7400*/  FFMA R3, R41.reuse, R42, R3 ;  /* 0x0000002a29037223 */ /* 0x040fe20000000003 */
[----:B------:R-:W-:Y:S02]  /*7410*/  HADD2.F32 R48, -RZ, R48.H1_H1 ;  /* 0x30000030ff307230 */ /* 0x000fe40000004100 */
[C---:B------:R-:W-:Y:S01]  /*7420*/  FFMA R7, R41.reuse, R44, R7 ;  /* 0x0000002c29077223 */ /* 0x040fe20000000007 */
[C---:B------:R-:W-:Y:S01]  /*7430*/  FFMA R4, R41.reuse, R45, R4 ;  /* 0x0000002d29047223 */ /* 0x040fe20000000004 */
[C---:B------:R-:W-:Y:S01]  /*7440*/  FFMA R5, R41.reuse, R46, R5 ;  /* 0x0000002e29057223 */ /* 0x040fe20000000005 */
[----:B------:R-:W-:Y:S01]  /*7450*/  F2FP.F16.E4M3.UNPACK_B R72, R83.H1 ;  /* 0x00000053ff48723e */ /* 0x000fe200030006ff */
[----:B------:R-:W-:Y:S01]  /*7460*/  FFMA R6, R41, R47, R6 ;  /* 0x0000002f29067223 */ /* 0x000fe20000000006 */
[----:B------:R-:W-:Y:S01]  /*7470*/  F2FP.SATFINITE.E4M3.F32.PACK_AB_MERGE_C R101, R7, R3, RZ ;  /* 0x000000030765723e */ /* 0x000fe200048070ff */
[C---:B------:R-:W-:Y:S01]  /*7480*/  FMUL R11, R38.reuse, R11 ;  /* 0x0000000b260b7220 */ /* 0x040fe20000400000 */
[--C-:B------:R-:W-:Y:S02]  /*7490*/  HADD2.F32 R51, -RZ, R52.reuse.H0_H0 ;  /* 0x20000034ff337230 */ /* 0x100fe40000004100 */
[----:B------:R-:W-:Y:S01]  /*74a0*/  FMUL R10, R38, R14 ;  /* 0x0000000e260a7220 */ /* 0x000fe20000400000 */
[----:B------:R-:W-:Y:S01]  /*74b0*/  HADD2.F32 R52, -RZ, R52.H1_H1 ;  /* 0x30000034ff347230 */ /* 0x000fe20000004100 */
[----:B------:R-:W-:Y:S01]  /*74c0*/  F2FP.SATFINITE.E4M3.F32.PACK_AB_MERGE_C R100, R2, R0, R101 ;  /* 0x000000000264723e */ /* 0x000fe20004807065 */
[C---:B------:R-:W-:Y:S01]  /*74d0*/  FFMA R11, R41.reuse, R48, R11 ;  /* 0x00000030290b7223 */ /* 0x040fe2000000000b */
[C---:B------:R-:W-:Y:S01]  /*74e0*/  FFMA R8, R41.reuse, R49, R8 ;  /* 0x0000003129087223 */ /* 0x040fe20000000008 */
[----:B------:R-:W-:Y:S01]  /*74f0*/  FFMA R9, R41, R50, R9 ;  /* 0x0000003229097223 */ /* 0x000fe20000000009 */
[----:B------:R-:W-:Y:S01]  /*7500*/  ISETP.NE.AND P0, PT, R93, RZ, PT ;  /* 0x000000ff5d00720c */ /* 0x000fe20003f05270 */
[----:B------:R-:W-:Y:S01]  /*7510*/  FFMA R10, R41, R51, R10 ;  /* 0x00000033290a7223 */ /* 0x000fe2000000000a */
[----:B------:R-:W-:Y:S01]  /*7520*/  F2FP.SATFINITE.E4M3.F32.PACK_AB_MERGE_C R102, R11, R6, RZ ;  /* 0x000000060b66723e */ /* 0x000fe200048070ff */
[C---:B------:R-:W-:Y:S01]  /*7530*/  FMUL R15, R38.reuse, R15 ;  /* 0x0000000f260f7220 */ /* 0x040fe20000400000 */
[--C-:B------:R-:W-:Y:S02]  /*7540*/  HADD2.F32 R55, -RZ, R56.reuse.H0_H0 ;  /* 0x20000038ff377230 */ /* 0x100fe40000004100 */
[C---:B------:R-:W-:Y:S01]  /*7550*/  FMUL R14, R38.reuse, R18 ;  /* 0x00000012260e7220 */ /* 0x040fe20000400000 */
[----:B------:R-:W-:Y:S01]  /*7560*/  HADD2.F32 R56, -RZ, R56.H1_H1 ;  /* 0x30000038ff387230 */ /* 0x000fe20000004100 */
[----:B------:R-:W-:Y:S01]  /*7570*/  F2FP.SATFINITE.E4M3.F32.PACK_AB_MERGE_C R101, R5, R4, R102 ;  /* 0x000000040565723e */ /* 0x000fe20004807066 */
[C---:B------:R-:W-:Y:S01]  /*7580*/  FFMA R15, R41.reuse, R52, R15 ;  /* 0x00000034290f7223 */ /* 0x040fe2000000000f */
[C---:B------:R-:W-:Y:S01]  /*7590*/  FFMA R12, R41.reuse, R53, R12 ;  /* 0x00000035290c7223 */ /* 0x040fe2000000000c */
[C---:B------:R-:W-:Y:S01]  /*75a0*/  FFMA R13, R41.reuse, R54, R13 ;  /* 0x00000036290d7223 */ /* 0x040fe2000000000d */
[C---:B------:R-:W-:Y:S01]  /*75b0*/  FMUL R19, R38.reuse, R19 ;  /* 0x0000001326137220 */ /* 0x040fe20000400000 */
[--C-:B------:R-:W-:Y:S02]  /*75c0*/  HADD2.F32 R59, -RZ, R60.reuse.H0_H0 ;  /* 0x2000003cff3b7230 */ /* 0x100fe40000004100 */
[C---:B------:R-:W-:Y:S01]  /*75d0*/  FFMA R14, R41.reuse, R55, R14 ;  /* 0x00000037290e7223 */ /* 0x040fe2000000000e */
[----:B------:R-:W-:Y:S02]  /*75e0*/  HADD2.F32 R60, -RZ, R60.H1_H1 ;  /* 0x3000003cff3c7230 */ /* 0x000fe40000004100 */
[C---:B------:R-:W-:Y:S01]  /*75f0*/  FMUL R18, R38.reuse, R22 ;  /* 0x0000001626127220 */ /* 0x040fe20000400000 */
[C---:B------:R-:W-:Y:S01]  /*7600*/  FFMA R19, R41.reuse, R56, R19 ;  /* 0x0000003829137223 */ /* 0x040fe20000000013 */
[C---:B------:R-:W-:Y:S01]  /*7610*/  FMUL R23, R38.reuse, R23 ;  /* 0x0000001726177220 */ /* 0x040fe20000400000 */
[C---:B------:R-:W-:Y:S01]  /*7620*/  FFMA R16, R41.reuse, R57, R16 ;  /* 0x0000003929107223 */ /* 0x040fe20000000010 */
[C---:B------:R-:W-:Y:S01]  /*7630*/  FFMA R17, R41.reuse, R58, R17 ;  /* 0x0000003a29117223 */ /* 0x040fe20000000011 */
        /* <DEDUP_REMOVED lines=9> */
[----:B------:R-:W-:Y:S01]  /*76d0*/  FFMA R22, R41, R63, R22 ;  /* 0x0000003f29167223 */ /* 0x000fe20000000016 */
[----:B------:R-:W-:Y:S02]  /*76e0*/  HADD2.F32 R68, -RZ, R68.H1_H1 ;  /* 0x30000044ff447230 */ /* 0x000fe40000004100 */
[C---:B------:R-:W-:Y:S01]  /*76f0*/  FMUL R26, R38.reuse, R30 ;  /* 0x0000001e261a7220 */ /* 0x040fe20000400000 */
[----:B------:R-:W-:Y:S01]  /*7700*/  F2FP.SATFINITE.E4M3.F32.PACK_AB_MERGE_C R103, R15, R10, RZ ;  /* 0x0000000a0f67723e */ /* 0x000fe200048070ff */
        /* <DEDUP_REMOVED lines=8> */
[----:B------:R-:W-:Y:S01]  /*7790*/  F2FP.SATFINITE.E4M3.F32.PACK_AB_MERGE_C R102, R9, R8, R103 ;  /* 0x000000080966723e */ /* 0x000fe20004807067 */
[----:B------:R-:W-:Y:S01]  /*77a0*/  FFMA R31, R41, R68, R31 ;  /* 0x00000044291f7223 */ /* 0x000fe2000000001f */
[----:B------:R-:W-:Y:S01]  /*77b0*/  FMUL R35, R38, R35 ;  /* 0x0000002326237220 */ /* 0x000fe20000400000 */
[----:B------:R-:W-:Y:S01]  /*77c0*/  F2FP.SATFINITE.E4M3.F32.PACK_AB_MERGE_C R103, R19, R14, RZ ;  /* 0x0000000e1367723e */ /* 0x000fe200048070ff */
[C---:B------:R-:W-:Y:S01]  /*77d0*/  FFMA R28, R41.reuse, R69, R28 ;  /* 0x00000045291c7223 */ /* 0x040fe2000000001c */
[C---:B------:R-:W-:Y:S01]  /*77e0*/  FFMA R29, R41.reuse, R70, R29 ;  /* 0x00000046291d7223 */ /* 0x040fe2000000001d */
[C---:B------:R-:W-:Y:S01]  /*77f0*/  FFMA R30, R41.reuse, R71, R30 ;  /* 0x00000047291e7223 */ /* 0x040fe2000000001e */
[----:B------:R-:W-:Y:S01]  /*7800*/  FFMA R35, R41, R72, R35 ;  /* 0x0000004829237223 */ /* 0x000fe20000000023 */
[----:B------:R-:W-:Y:S02]  /*7810*/  F2FP.SATFINITE.E4M3.F32.PACK_AB_MERGE_C R103, R13, R12, R103 ;  /* 0x0000000c0d67723e */ /* 0x000fe40004807067 */
[----:B------:R-:W-:Y:S02]  /*7820*/  F2FP.SATFINITE.E4M3.F32.PACK_AB_MERGE_C R108, R23, R18, RZ ;  /* 0x00000012176c723e */ /* 0x000fe400048070ff */
[----:B------:R-:W-:Y:S01]  /*7830*/  F2FP.SATFINITE.E4M3.F32.PACK_AB_MERGE_C R109, R27, R22, RZ ;  /* 0x000000161b6d723e */ /* 0x000fe200048070ff */
[----:B------:R1:W-:Y:S01]  /*7840*/  STS.128 [R91+UR48+0x2200], R100 ;  /* 0x002200645b007988 */ /* 0x0003e20008000c30 */
[----:B------:R-:W-:Y:S02]  /*7850*/  F2FP.SATFINITE.E4M3.F32.PACK_AB_MERGE_C R110, R31, R26, RZ ;  /* 0x0000001a1f6e723e */ /* 0x000fe400048070ff */
[----:B------:R-:W-:Y:S02]  /*7860*/  F2FP.SATFINITE.E4M3.F32.PACK_AB_MERGE_C R114, R35, R30, RZ ;  /* 0x0000001e2372723e */ /* 0x000fe400048070ff */
[----:B------:R-:W-:Y:S02]  /*7870*/  F2FP.SATFINITE.E4M3.F32.PACK_AB_MERGE_C R108, R17, R16, R108 ;  /* 0x00000010116c723e */ /* 0x000fe4000480706c */
[----:B------:R-:W-:Y:S02]  /*7880*/  F2FP.SATFINITE.E4M3.F32.PACK_AB_MERGE_C R109, R21, R20, R109 ;  /* 0x00000014156d723e */ /* 0x000fe4000480706d */
[----:B------:R-:W-:Y:S02]  /*7890*/  F2FP.SATFINITE.E4M3.F32.PACK_AB_MERGE_C R110, R25, R24, R110 ;  /* 0x00000018196e723e */ /* 0x000fe4000480706e */
[----:B------:R-:W-:Y:S02]  /*78a0*/  F2FP.SATFINITE.E4M3.F32.PACK_AB_MERGE_C R111, R29, R28, R114 ;  /* 0x0000001c1d6f723e */ /* 0x000fe40004807072 */
[----:B------:R-:W-:Y:S02]  /*78b0*/  LEA R113, R88, UR48, 0x3 ;  /* 0x0000003058717c11 */ /* 0x000fe4000f8e18ff */
[----:B------:R-:W-:Y:S01]  /*78c0*/  @P6 SHF.L.U32 R114, R87, 0x1f, RZ ;  /* 0x0000001f57726819 */ /* 0x000fe200000006ff */
[----:B------:R1:W-:Y:S01]  /*78d0*/  STS.128 [R104+0x2210], R108 ;  /* 0x0022106c68007388 */ /* 0x0003e20000000c00 */
[----:B------:R-:W-:Y:S01]  /*78e0*/  @!PT LDS RZ, [RZ] ;  /* 0x00000000fffff984 */ /* 0x000fe20000000800 */
[----:B------:R-:W-:Y:S01]  /*78f0*/  @!PT LDS RZ, [RZ] ;  /* 0x00000000fffff984 */ /* 0x000fe20000000800 */
[----:B------:R-:W-:Y:S01]  /*7900*/  @!PT LDS RZ, [RZ] ;  /* 0x00000000fffff984 */ /* 0x000fe20000000800 */
[----:B------:R-:W-:Y:S01]  /*7910*/  @!PT LDS RZ, [RZ] ;  /* 0x00000000fffff984 */ /* 0x000fe20000000800 */
[----:B------:R2:W-:Y:S07]  /*7920*/  MEMBAR.ALL.CTA ;  /* 0x0000000000007992 */ /* 0x0005ee0000008000 */
[----:B--2---:R-:W2:Y:S02]  /*7930*/  FENCE.VIEW.ASYNC.S ;  /* 0x00000000000073c6 */ /* 0x004ea40000000000 */
[----:B--2---:R-:W-:Y:S06]  /*7940*/  BAR.SYNC.DEFER_BLOCKING 0x1, 0x80 ;  /* 0x0042000000007b1d */ /* 0x004fec0000010000 */
[----:B------:R-:W-:Y:S05]  /*7950*/  @P0 BRA `(.L_x_102) ;  /* 0x0000000000280947 */ /* 0x000fea0003800000 */
[----:B------:R-:W2:Y:S01]  /*7960*/  LDCU.64 UR6, c[0x0][0x348] ;  /* 0x00006900ff0677ac */ /* 0x000ea20008000a00 */
[----:B------:R-:W-:Y:S01]  /*7970*/  UIADD3 UR4, UPT, UPT, UR48, 0x2200, URZ ;  /* 0x0000220030047890 */ /* 0x000fe2000fffe0ff */
[----:B------:R-:W-:Y:S05]  /*7980*/  UMOV UR41, UR49 ;  /* 0x0000003100297c82 */ /* 0x000fea0008000000 */
[----:B------:R-:W-:Y:S04]  /*7990*/  MOV R99, UR4 ;  /* 0x0000000400637c02 */ /* 0x000fe80008000f00 */
[----:B------:R-:W-:Y:S01]  /*79a0*/  R2UR UR40, R99 ;  /* 0x00000000632872ca */ /* 0x000fe200000e0000 */
[----:B--2---:R-:W-:Y:S04]  /*79b0*/  UIADD3 UR4, UP0, UPT, UR6, 0x680, URZ ;  /* 0x0000068006047890 */ /* 0x004fe8000ff1e0ff */
[----:B------:R-:W-:Y:S09]  /*79c0*/  UIADD3.X UR5, UPT, UPT, URZ, UR7, URZ, UP0, !UPT ;  /* 0x00000007ff057290 */ /* 0x000ff200087fe4ff */
[----:B------:R2:W-:Y:S01]  /*79d0*/  UTMASTG.4D [UR40], [UR4] ;  /* 0x00000028040073b5 */ /* 0x0005e20008018000 */
[----:B------:R0:W-:Y:S01]  /*79e0*/  UTMACMDFLUSH ;  /* 0x00000000000079b7 */ /* 0x0001e20000000000 */
[----:B--2---:R-:W-:Y:S04]  /*79f0*/  DEPBAR.LE SB0, 0x1 ;  /* 0x000080400000791a */ /* 0x004fe80000000000 */
.L_x_102:
[----:B------:R-:W-:Y:S05]  /*7a00*/  BSYNC.RECONVERGENT B0 ;  /* 0x0000000000007941 */ /* 0x000fea0003800200 */
.L_x_101:
[----:B------:R-:W-:Y:S06]  /*7a10*/  BAR.SYNC.DEFER_BLOCKING 0x1, 0x80 ;  /* 0x0042000000007b1d */ /* 0x000fec0000010000 */
[----:B------:R-:W2:Y:S01]  /*7a20*/  @P6 SYNCS.PHASECHK.TRANS64.TRYWAIT P0, [R113+URZ+0x110], R114 ;  /* 0x00011072710065a7 */ /* 0x000ea200080011ff */
[----:B------:R-:W-:Y:S01]  /*7a30*/  BSSY B1, `(.L_x_103) ;  /* 0x0000020000017945 */ /* 0x000fe20003800000 */
[----:B--2---:R-:W-:Y:S03]  /*7a40*/  @P6 SEL R106, RZ, 0x1, !P0 ;  /* 0x00000001ff6a6807 */ /* 0x004fe60004000000 */
[----:B------:R-:W-:Y:S05]  /*7a50*/  @!P6 BRA `(.L_x_104) ;  /* 0x000000000074e947 */ /* 0x000fea0003800000 */
[----:B------:R-:W-:Y:S01]  /*7a60*/  ISETP.NE.AND P1, PT, R107, RZ, PT ;  /* 0x000000ff6b00720c */ /* 0x000fe20003f25270 */
[----:B------:R-:W2:Y:S01]  /*7a70*/  S2R R0, SR_CgaCtaId ;  /* 0x0000000000007919 */ /* 0x000ea20000008800 */
[----:B------:R-:W-:Y:S01]  /*7a80*/  ISETP.NE.AND P0, PT, R106, RZ, PT ;  /* 0x000000ff6a00720c */ /* 0x000fe20003f05270 */
[----:B------:R-:W-:Y:S10]  /*7a90*/  BSSY B0, `(.L_x_105) ;  /* 0x0000008000007945 */ /* 0x000ff40003800000 */
[----:B------:R-:W-:Y:S05]  /*7aa0*/  @P1 IMAD R2, R88, 0x1000, R91 ;  /* 0x0000100058021824 */ /* 0x000fea00078e025b */
[----:B------:R-:W-:Y:S05]  /*7ab0*/  @P1 IADD3 R3, PT, PT, R2, UR48, RZ ;  /* 0x0000003002031c10 */ /* 0x000fea000fffe0ff */
[----:B------:R-:W-:Y:S01]  /*7ac0*/  @P1 IMAD.IADD R3, R3, 0x1, R112 ;  /* 0x0000000103031824 */ /* 0x000fe200078e0270 */
[----:B------:R-:W-:Y:S06]  /*7ad0*/  @P0 BRA `(.L_x_106) ;  /* 0x00000000000c0947 */ /* 0x000fec0003800000 */
[----:B------:R-:W-:Y:S04]  /*7ae0*/  SHF.L.U32 R4, R87, 0x1f, RZ ;  /* 0x0000001f57047819 */ /* 0x000fe800000006ff */
[----:B------:R-:W3:Y:S02]  /*7af0*/  SYNCS.PHASECHK.TRANS64.TRYWAIT P0, [R113+URZ+0x110], R4 ;  /* 0x00011004710075a7 */ /* 0x000ee400080011ff */
[----:B---3--:R-:W-:Y:S05]  /*7b00*/  @!P0 BRA `(.L_x_107) ;  /* 0x0000001800808947 */ /* 0x008fea0003800000 */
.L_x_106:
[----:B------:R-:W-:Y:S05]  /*7b10*/  BSYNC B0 ;  /* 0x0000000000007941 */ /* 0x000fea0003800000 */
.L_x_105:
[----:B------:R-:W-:Y:S01]  /*7b20*/  ISETP.NE.AND P0, PT, R107, RZ, PT ;  /* 0x000000ff6b00720c */ /* 0x000fe20003f05270 */
[----:B---3--:R-:W-:Y:S02]  /*7b30*/  VIADD R113, R113, 0x120 ;  /* 0x0000012071717836 */ /* 0x008fe40000000000 */
[----:B------:R-:W-:Y:S03]  /*7b40*/  VIADD R88, R88, 0x1 ;  /* 0x0000000158587836 */ /* 0x000fe60000000000 */
[----:B--2---:R-:W-:Y:S07]  /*7b50*/  PRMT R0, R0, 0x654, R113 ;  /* 0x0000065400007816 */ /* 0x004fee0000000071 */
[----:B------:R2:W3:Y:S04]  /*7b60*/  @P0 LDS.128 R76, [R2+UR48+0x200] ;  /* 0x00020030024c0984 */ /* 0x0004e80008000c00 */
[----:B------:R2:W4:Y:S01]  /*7b70*/  @P0 LDS.128 R80, [R3+0x210] ;  /* 0x0002100003500984 */ /* 0x0005220000000c00 */
[C---:B------:R-:W-:Y:S01]  /*7b80*/  ISETP.NE.AND P0, PT, R88.reuse, 0x2, PT ;  /* 0x000000025800780c */ /* 0x040fe20003f05270 */
[----:B------:R-:W-:Y:S01]  /*7b90*/  @!PT LDS RZ, [RZ] ;  /* 0x00000000fffff984 */ /* 0x000fe20000000800 */
[----:B------:R-:W-:Y:S01]  /*7ba0*/  @!PT LDS RZ, [RZ] ;  /* 0x00000000fffff984 */ /* 0x000fe20000000800 */
[----:B------:R-:W-:Y:S01]  /*7bb0*/  @!PT LDS RZ, [RZ] ;  /* 0x00000000fffff984 */ /* 0x000fe20000000800 */
[----:B------:R-:W-:Y:S01]  /*7bc0*/  @!PT LDS RZ, [RZ] ;  /* 0x00000000fffff984 */ /* 0x000fe20000000800 */
[----:B------:R5:W-:Y:S06]  /*7bd0*/  MEMBAR.ALL.CTA ;  /* 0x0000000000007992 */ /* 0x000bec0000008000 */
[----:B-----5:R-:W5:Y:S01]  /*7be0*/  FENCE.VIEW.ASYNC.S ;  /* 0x00000000000073c6 */ /* 0x020f620000000000 */
[----:B------:R-:W-:Y:S01]  /*7bf0*/  SEL R88, R88, RZ, P0 ;  /* 0x000000ff58587207 */ /* 0x000fe20000000000 */
[----:B-----5:R5:W-:Y:S02]  /*7c00*/  SYNCS.ARRIVE.TRANS64.RED.A1T0 RZ, [R0+URZ], RZ ;  /* 0x000000ff00ff79a7 */ /* 0x020be400081004ff */
[----:B-----5:R-:W-:Y:S04]  /*7c10*/  SEL R0, RZ, 0x1, P0 ;  /* 0x00000001ff007807 */ /* 0x020fe80000000000 */
[----:B--23--:R-:W-:Y:S02]  /*7c20*/  LOP3.LUT R87, R87, R0, RZ, 0x3c, !PT ;  /* 0x0000000057577212 */ /* 0x00cfe400078e3cff */
.L_x_104:
[----:B------:R-:W-:Y:S05]  /*7c30*/  BSYNC B1 ;  /* 0x0000000000017941 */ /* 0x000fea0003800000 */
.L_x_103:
[----:B------:R-:W-:Y:S05]  /*7c40*/  VIADD R0, R39, 0x40 ;  /* 0x0000004027007836 */ /* 0x000fea0000000000 */
[----:B------:R-:W-:Y:S04]  /*7c50*/  SHF.R.U32.HI R0, RZ, 0x15, R0 ;  /* 0x00000015ff007819 */ /* 0x000fe80000011600 */
[----:B------:R-:W-:Y:S11]  /*7c60*/  LOP3.LUT P0, RZ, R0, 0x3, R95, 0x48, !PT ;  /* 0x0000000300ff7812 */ /* 0x000ff6000780485f */
[----:B------:R-:W-:Y:S02]  /*7c70*/  @!UPT UIADD3 URZ, UPT, UPT, URZ, URZ, URZ ;  /* 0x000000fffffff290 */ /* 0x000fe4000fffe0ff */
[----:B------:R-:W-:Y:S05]  /*7c80*/  @!P0 BRA `(.L_x_108) ;  /* 0x0000000000408947 */ /* 0x000fea0003800000 */
[----:B------:R-:W2:Y:S01]  /*7c90*/  LDCU.64 UR8, c[0x4][0x70] ;  /* 0x01000e00ff0877ac */ /* 0x000ea20008000a00 */
[----:B------:R-:W-:Y:S01]  /*7ca0*/  MOV R3, 0x0 ;  /* 0x0000000000037802 */ /* 0x000fe20000000f00 */
[----:B------:R-:W-:Y:S02]  /*7cb0*/  HFMA2 R12, -RZ, RZ, 0, 5.9604644775390625e-08 ;  /* 0x00000001ff0c7431 */ /* 0x000fe400000001ff */
[----:B------:R-:W-:Y:S02]  /*7cc0*/  IMAD.MOV.U32 R8, RZ, RZ, 0x192 ;  /* 0x00000192ff087424 */ /* 0x000fe400078e00ff */
[----:B------:R-:W-:Y:S01]  /*7cd0*/  IMAD.MOV.U32 R13, RZ, RZ, RZ ;  /* 0x000000ffff0d7224 */ /* 0x000fe200078e00ff */
[----:B------:R-:W3:Y:S01]  /*7ce0*/  LDCU.64 UR6, c[0x4][0x78] ;  /* 0x01000f00ff0677ac */ /* 0x000ee20008000a00 */
[----:B------:R-:W1:Y:S01]  /*7cf0*/  LDC.64 R2, c[0x4][R3] ;  /* 0x0100000003027b82 */ /* 0x000e620000000a00 */
[----:B------:R-:W5:Y:S01]  /*7d00*/  LDCU.64 UR4, c[0x4][0x10] ;  /* 0x01000200ff0477ac */ /* 0x000f620008000a00 */
[----:B--2---:R-:W-:Y:S01]  /*7d10*/  MOV R5, UR9 ;  /* 0x0000000900057c02 */ /* 0x004fe20008000f00 */
[----:B------:R-:W-:Y:S01]  /*7d20*/  IMAD.U32 R4, RZ, RZ, UR8 ;  /* 0x00000008ff047e24 */ /* 0x000fe2000f8e00ff */
[----:B---3--:R-:W-:Y:S01]  /*7d30*/  MOV R7, UR7 ;  /* 0x0000000700077c02 */ /* 0x008fe20008000f00 */
[----:B------:R-:W-:Y:S01]  /*7d40*/  IMAD.U32 R6, RZ, RZ, UR6 ;  /* 0x00000006ff067e24 */ /* 0x000fe2000f8e00ff */
[----:B-----5:R-:W-:Y:S01]  /*7d50*/  MOV R11, UR5 ;  /* 0x00000005000b7c02 */ /* 0x020fe20008000f00 */
[----:B------:R-:W-:Y:S02]  /*7d60*/  IMAD.U32 R10, RZ, RZ, UR4 ;  /* 0x00000004ff0a7e24 */ /* 0x000fe4000f8e00ff */
[----:B------:R-:W-:Y:S07]  /*7d70*/  LEPC R20, `(.L_x_108) ;  /* 0x000000001014794e */ /* 0x000fee0000000000 */
[----:B-1--4-:R-:W-:Y:S05]  /*7d80*/  CALL.ABS.NOINC R2 ;  /* 0x0000000002007343 */ /* 0x012fea0003c00000 */
.L_x_108:
[----:B------:R-:W-:Y:S01]  /*7d90*/  ISETP.NE.AND P0, PT, R93, RZ, PT ;  /* 0x000000ff5d00720c */ /* 0x000fe20003f05270 */
[----:B------:R-:W-:Y:S05]  /*7da0*/  WARPSYNC.ALL ;  /* 0x0000000000007948 */ /* 0x000fea0003800000 */
[----:B------:R-:W-:Y:S01]  /*7db0*/  R2UR UR4, R39 ;  /* 0x00000000270472ca */ /* 0x000fe200000e0000 */
[----:B------:R-:W2:Y:S01]  /*7dc0*/  S2UR UR6, SR_CgaCtaId ;  /* 0x00000000000679c3 */ /* 0x000ea20000008800 */
[-C--:B------:R-:W-:Y:S01]  /*7dd0*/  F2FP.F16.E4M3.UNPACK_B R42, R76.reuse ;  /* 0x0000004cff2a723e */ /* 0x080fe200020006ff */
[----:B------:R-:W-:Y:S01]  /*7de0*/  BSSY.RECONVERGENT B0, `(.L_x_109) ;  /* 0x000009a000007945 */ /* 0x000fe20003800200 */
[----:B------:R-:W-:Y:S02]  /*7df0*/  F2FP.F16.E4M3.UNPACK_B R76, R76.H1 ;  /* 0x0000004cff4c723e */ /* 0x000fe400030006ff */
[-C--:B------:R-:W-:Y:S01]  /*7e00*/  F2FP.F16.E4M3.UNPACK_B R46, R77.reuse ;  /* 0x0000004dff2e723e */ /* 0x080fe200020006ff */
[--C-:B------:R-:W-:Y:S01]  /*7e10*/  HADD2.F32 R40, -RZ, R42.reuse.H0_H0 ;  /* 0x2000002aff287230 */ /* 0x100fe20000004100 */
[----:B------:R-:W-:Y:S01]  /*7e20*/  F2FP.F16.E4M3.UNPACK_B R77, R77.H1 ;  /* 0x0000004dff4d723e */ /* 0x000fe200030006ff */
[----:B------:R-:W-:Y:S01]  /*7e30*/  HADD2.F32 R42, -RZ, R42.H1_H1 ;  /* 0x3000002aff2a7230 */ /* 0x000fe20000004100 */
[-C--:B------:R-:W-:Y:S01]  /*7e40*/  F2FP.F16.E4M3.UNPACK_B R50, R78.reuse ;  /* 0x0000004eff32723e */ /* 0x080fe200020006ff */
[----:B------:R-:W-:Y:S01]  /*7e50*/  HADD2.F32 R43, -RZ, R76.H0_H0 ;  /* 0x2000004cff2b7230 */ /* 0x000fe20000004100 */
[----:B------:R-:W-:Y:S01]  /*7e60*/  F2FP.F16.E4M3.UNPACK_B R78, R78.H1 ;  /* 0x0000004eff4e723e */ /* 0x000fe200030006ff */
[----:B------:R-:W-:Y:S01]  /*7e70*/  LDTM.16dp32bit_t0_t15.x32 R4, tmem[UR4+0x40] ;  /* 0x00004004000479ee */ /* 0x000fe20008a80000 */
[----:B------:R-:W3:Y:S01]  /*7e80*/  LDTM.16dp32bit_t16_t31.x32 R4, tmem[UR4+0x60] ;  /* 0x00006004000479ee */ /* 0x000ee20008aa0000 */
[----:B------:R-:W-:Y:S01]  /*7e90*/  NOP ;  /* 0x0000000000007918 */ /* 0x000fe20000000000 */
[--C-:B------:R-:W-:Y:S01]  /*7ea0*/  HADD2.F32 R45, -RZ, R46.reuse.H0_H0 ;  /* 0x2000002eff2d7230 */ /* 0x100fe20000004100 */
[----:B------:R-:W-:Y:S01]  /*7eb0*/  R2UR UR5, R105 ;  /* 0x00000000690572ca */ /* 0x000fe200000e0000 */
[----:B------:R-:W-:Y:S01]  /*7ec0*/  HADD2.F32 R46, -RZ, R46.H1_H1 ;  /* 0x3000002eff2e7230 */ /* 0x000fe20000004100 */
[----:B------:R-:W-:Y:S01]  /*7ed0*/  F2FP.F16.E4M3.UNPACK_B R54, R79 ;  /* 0x0000004fff36723e */ /* 0x000fe200020006ff */
[--C-:B------:R-:W-:Y:S01]  /*7ee0*/  HADD2.F32 R49, -RZ, R50.reuse.H0_H0 ;  /* 0x20000032ff317230 */ /* 0x100fe20000004100 */
[----:B----4-:R-:W-:Y:S01]  /*7ef0*/  F2FP.F16.E4M3.UNPACK_B R58, R80 ;  /* 0x00000050ff3a723e */ /* 0x010fe200020006ff */
        /* <DEDUP_REMOVED lines=8> */
[----:B------:R-:W-:Y:S01]  /*7f80*/  UIADD3 UR4, UPT, UPT, UR5, 0x160, URZ ;  /* 0x0000016005047890 */ /* 0x000fe2000fffe0ff */
[----:B------:R-:W-:Y:S01]  /*7f90*/  HADD2.F32 R59, -RZ, R58.H1_H1 ;  /* 0x3000003aff3b7230 */ /* 0x000fe20000004100 */
[----:B------:R-:W-:Y:S01]  /*7fa0*/  F2FP.F16.E4M3.UNPACK_B R80, R80.H1 ;  /* 0x00000050ff50723e */ /* 0x000fe200030006ff */
[--C-:B------:R-:W-:Y:S01]  /*7fb0*/  HADD2.F32 R61, -RZ, R62.reuse.H0_H0 ;  /* 0x2000003eff3d7230 */ /* 0x100fe20000004100 */
[----:B------:R-:W-:Y:S01]  /*7fc0*/  F2FP.F16.E4M3.UNPACK_B R81, R81.H1 ;  /* 0x00000051ff51723e */ /* 0x000fe200030006ff */
[----:B------:R-:W-:Y:S01]  /*7fd0*/  HADD2.F32 R62, -RZ, R62.H1_H1 ;  /* 0x3000003eff3e7230 */ /* 0x000fe20000004100 */
[----:B------:R-:W-:Y:S01]  /*7fe0*/  F2FP.F16.E4M3.UNPACK_B R82, R82.H1 ;  /* 0x00000052ff52723e */ /* 0x000fe200030006ff */
[--C-:B------:R-:W-:Y:S01]  /*7ff0*/  HADD2.F32 R65, -RZ, R66.reuse.H0_H0 ;  /* 0x20000042ff417230 */ /* 0x100fe20000004100 */
[----:B--2---:R-:W-:Y:S01]  /*8000*/  UPRMT UR4, UR6, 0x654, UR4 ;  /* 0x0000065406047896 */ /* 0x004fe20008000004 */
[C---:B---3--:R-:W-:Y:S01]  /*8010*/  FMUL R4, R38.reuse, R4 ;  /* 0x0000000426047220 */ /* 0x048fe20000400000 */
[C---:B------:R-:W-:Y:S01]  /*8020*/  FMUL R5, R38.reuse, R5 ;  /* 0x0000000526057220 */ /* 0x040fe20000400000 */
[C---:B------:R-:W-:Y:S01]  /*8030*/  FMUL R8, R38.reuse, R8 ;  /* 0x0000000826087220 */ /* 0x040fe20000400000 */
[C---:B------:R-:W-:Y:S01]  /*8040*/  FMUL R9, R38.reuse, R9 ;  /* 0x0000000926097220 */ /* 0x040fe20000400000 */
[C---:B------:R-:W-:Y:S01]  /*8050*/  FFMA R4, R41.reuse, R40, R4 ;  /* 0x0000002829047223 */ /* 0x040fe20000000004 */
[C---:B------:R-:W-:Y:S01]  /*8060*/  FFMA R5, R41.reuse, R42, R5 ;  /* 0x0000002a29057223 */ /* 0x040fe20000000005 */
[C---:B------:R-:W-:Y:S01]  /*8070*/  FMUL R12, R38.reuse, R12 ;  /* 0x0000000c260c7220 */ /* 0x040fe20000400000 */
[C---:B------:R-:W-:Y:S01]  /*8080*/  FMUL R13, R38.reuse, R13 ;  /* 0x0000000d260d7220 */ /* 0x040fe20000400000 */
[----:B------:R-:W-:Y:S01]  /*8090*/  SYNCS.ARRIVE.TRANS64.RED.A1T0 RZ, [UR4], RZ ;  /* 0x000000ffffff79a7 */ /* 0x000fe20008100404 */
[C---:B------:R-:W-:Y:S01]  /*80a0*/  FMUL R16, R38.reuse, R16 ;  /* 0x0000001026107220 */ /* 0x040fe20000400000 */
[C---:B------:R-:W-:Y:S01]  /*80b0*/  FMUL R17, R38.reuse, R17 ;  /* 0x0000001126117220 */ /* 0x040fe20000400000 */
[C---:B------:R-:W-:Y:S01]  /*80c0*/  FMUL R0, R38.reuse, R20 ;  /* 0x0000001426007220 */ /* 0x040fe20000400000 */
[C---:B------:R-:W-:Y:S01]  /*80d0*/  FMUL R2, R38.reuse, R21 ;  /* 0x0000001526027220 */ /* 0x040fe20000400000 */
[C---:B------:R-:W-:Y:S01]  /*80e0*/  FMUL R20, R38.reuse, R24 ;  /* 0x0000001826147220 */ /* 0x040fe20000400000 */
[C---:B------:R-:W-:Y:S01]  /*80f0*/  FMUL R21, R38.reuse, R25 ;  /* 0x0000001926157220 */ /* 0x040fe20000400000 */
[----:B------:R-:W-:Y:S02]  /*8100*/  HADD2.F32 R66, -RZ, R66.H1_H1 ;  /* 0x30000042ff427230 */ /* 0x000fe40000004100 */
        /* <DEDUP_REMOVED lines=15> */
[----:B------:R-:W-:Y:S01]  /*8200*/  FFMA R10, R41, R47, R10 ;  /* 0x0000002f290a7223 */ /* 0x000fe2000000000a */
[----:B------:R-:W-:Y:S01]  /*8210*/  HADD2.F32 R43, -RZ, R69.H0_H0 ;  /* 0x20000045ff2b7230 */ /* 0x000fe20000004100 */
[----:B-1----:R-:W-:Y:S01]  /*8220*/  F2FP.SATFINITE.E4M3.F32.PACK_AB_MERGE_C R100, R7, R6, RZ ;  /* 0x000000060764723e */ /* 0x002fe200048070ff */
        /* <DEDUP_REMOVED lines=8> */
[----:B------:R-:W-:Y:S01]  /*82b0*/  FFMA R14, R41, R51, R14 ;  /* 0x00000033290e7223 */ /* 0x000fe2000000000e */
[C---:B------:R-:W-:Y:S01]  /*82c0*/  FMUL R15, R38.reuse, R15 ;  /* 0x0000000f260f7220 */ /* 0x040fe20000400000 */
[----:B------:R-:W-:Y:S01]  /*82d0*/  F2FP.F16.E4M3.UNPACK_B R83, R83.H1 ;  /* 0x00000053ff53723e */ /* 0x000fe200030006ff */
[--C-:B------:R-:W-:Y:S01]  /*82e0*/  HADD2.F32 R55, -RZ, R79.reuse.H0_H0 ;  /* 0x2000004fff377230 */ /* 0x100fe20000004100 */
[----:B------:R-:W-:Y:S01]  /*82f0*/  F2FP.SATFINITE.E4M3.F32.PACK_AB_MERGE_C R101, R11, R10, RZ ;  /* 0x0000000a0b65723e */ /* 0x000fe200048070ff */
[C---:B------:R-:W-:Y:S01]  /*8300*/  FFMA R15, R41.reuse, R52, R15 ;  /* 0x00000034290f7223 */ /* 0x040fe2000000000f */
[C---:B------:R-:W-:Y:S01]  /*8310*/  FFMA R16, R41.reuse, R53, R16 ;  /* 0x0000003529107223 */ /* 0x040fe20000000010 */
[----:B------:R-:W-:Y:S01]  /*8320*/  FFMA R17, R41, R54, R17 ;  /* 0x0000003629117223 */ /* 0x000fe20000000011 */
[----:B------:R-:W-:Y:S01]  /*8330*/  F2FP.SATFINITE.E4M3.F32.PACK_AB_MERGE_C R101, R9, R8, R101 ;  /* 0x000000080965723e */ /* 0x000fe20004807065 */
[----:B------:R-:W-:Y:S01]  /*8340*/  HADD2.F32 R56, -RZ, R79.H1_H1 ;  /* 0x3000004fff387230 */ /* 0x000fe20000004100 */
[----:B------:R-:W-:Y:S01]  /*8350*/  F2FP.SATFINITE.E4M3.F32.PACK_AB_MERGE_C R102, R15, R14, RZ ;  /* 0x0000000e0f66723e */ /* 0x000fe200048070ff */
[C---:B------:R-:W-:Y:S01]  /*8360*/  FMUL R18, R38.reuse, R18 ;  /* 0x0000001226127220 */ /* 0x040fe20000400000 */
[C---:B------:R-:W-:Y:S01]  /*8370*/  FMUL R19, R38.reuse, R19 ;  /* 0x0000001326137220 */ /* 0x040fe20000400000 */
[--C-:B------:R-:W-:Y:S02]  /*8380*/  HADD2.F32 R58, -RZ, R80.reuse.H0_H0 ;  /* 0x20000050ff3a7230 */ /* 0x100fe40000004100 */
[C---:B------:R-:W-:Y:S01]  /*8390*/  FMUL R3, R38.reuse, R22 ;  /* 0x0000001626037220 */ /* 0x040fe20000400000 */
[C---:B------:R-:W-:Y:S01]  /*83a0*/  FFMA R18, R41.reuse, R55, R18 ;  /* 0x0000003729127223 */ /* 0x040fe20000000012 */
[----:B------:R-:W-:Y:S02]  /*83b0*/  HADD2.F32 R60, -RZ, R80.H1_H1 ;  /* 0x30000050ff3c7230 */ /* 0x000fe40000004100 */
        /* <DEDUP_REMOVED lines=42> */
[----:B------:R-:W-:Y:S03]  /*8660*/  IADD3 R70, PT, PT, R36, 0x1, RZ ;  /* 0x0000000124467810 */ /* 0x000fe60007ffe0ff */
        /* <DEDUP_REMOVED lines=10> */
[----:B------:R-:W-:Y:S02]  /*8710*/  UIADD3 UR40, UPT, UPT, UR48, 0x3200, URZ ;  /* 0x0000320030287890 */ /* 0x000fe4000fffe0ff */
[----:B------:R-:W-:Y:S02]  /*8720*/  UIADD3 UR41, UPT, UPT, UR49, 0x40, URZ ;  /* 0x0000004031297890 */ /* 0x000fe4000fffe0ff */
[----:B--2---:R-:W-:Y:S04]  /*8730*/  UIADD3 UR4, UP0, UPT, UR6, 0x680, URZ ;  /* 0x0000068006047890 */ /* 0x004fe8000ff1e0ff */
[----:B------:R-:W-:Y:S09]  /*8740*/  UIADD3.X UR5, UPT, UPT, URZ, UR7, URZ, UP0, !UPT ;  /* 0x00000007ff057290 */ /* 0x000ff200087fe4ff */
[----:B------:R2:W-:Y:S01]  /*8750*/  UTMASTG.4D [UR40], [UR4] ;  /* 0x00000028040073b5 */ /* 0x0005e20008018000 */
[----:B------:R0:W-:Y:S01]  /*8760*/  UTMACMDFLUSH ;  /* 0x00000000000079b7 */ /* 0x0001e20000000000 */
[----:B--2---:R-:W-:Y:S04]  /*8770*/  DEPBAR.LE SB0, 0x1 ;  /* 0x000080400000791a */ /* 0x004fe80000000000 */
.L_x_110:
[----:B------:R-:W-:Y:S05]  /*8780*/  BSYNC.RECONVERGENT B0 ;  /* 0x0000000000007941 */ /* 0x000fea0003800200 */
.L_x_109:
[----:B------:R-:W-:Y:S01]  /*8790*/  R2UR UR5, R73 ;  /* 0x00000000490572ca */ /* 0x000fe200000e0000 */
[----:B------:R-:W-:Y:S01]  /*87a0*/  BAR.SYNC.DEFER_BLOCKING 0x1, 0x80 ;  /* 0x0042000000007b1d */ /* 0x000fe20000010000 */
[----:B------:R-:W-:Y:S01]  /*87b0*/  R2UR UR4, R86 ;  /* 0x00000000560472ca */ /* 0x000fe200000e0000 */
[----:B------:R-:W-:Y:S01]  /*87c0*/  UISETP.NE.AND UP0, UPT, UR52, URZ, UPT ;  /* 0x000000ff3400728c */ /* 0x000fe2000bf05270 */
[C---:B------:R-:W-:Y:S02]  /*87d0*/  ISETP.NE.AND P0, PT, R70.reuse, 0x2, PT ;  /* 0x000000024600780c */ /* 0x040fe40003f05270 */
[----:B------:R-:W-:Y:S02]  /*87e0*/  LOP3.LUT R89, R89, 0x1, RZ, 0x3c, !PT ;  /* 0x0000000159597812 */ /* 0x000fe400078e3cff */
[----:B------:R-:W-:Y:S02]  /*87f0*/  SEL R3, RZ, 0x1, P0 ;  /* 0x00000001ff037807 */ /* 0x000fe40000000000 */
[----:B------:R-:W-:Y:S02]  /*8800*/  SEL R36, R70, RZ, P0 ;  /* 0x000000ff46247207 */ /* 0x000fe40000000000 */
[----:B------:R-:W-:Y:S01]  /*8810*/  LOP3.LUT R90, R90, R3, RZ, 0x3c, !PT ;  /* 0x000000035a5a7212 */ /* 0x000fe200078e3cff */
[----:B------:R-:W-:Y:S02]  /*8820*/  UIADD3 UR26, UPT, UPT, UR36, UR5, URZ ;  /* 0x00000005241a7290 */ /* 0x000fe4000fffe0ff */
[----:B------:R-:W-:Y:S01]  /*8830*/  UIADD3 UR29, UPT, UPT, UR37, UR4, URZ ;  /* 0x00000004251d7290 */ /* 0x000fe2000fffe0ff */
[----:B------:R-:W-:Y:S01]  /*8840*/  UMOV UR50, UR61 ;  /* 0x0000003d00327c82 */ /* 0x000fe20008000000 */
[----:B------:R-:W-:Y:S10]  /*8850*/  BRA.U UP0, `(.L_x_111) ;  /* 0xffffffd100bc7547 */ /* 0x000ff4000b83ffff */
[----:B------:R-:W-:Y:S05]  /*8860*/  EXIT ;  /* 0x000000000000794d */ /* 0x000fea0003800000 */
.L_x_20:
[----:B------:R-:W-:Y:S07]  /*8870*/  MOV R0, UR41 ;  /* 0x0000002900007c02 */ /* 0x000fee0008000f00 */
.L_x_112:
[----:B-1----:R1:W3:Y:S02]  /*8880*/  SYNCS.PHASECHK.TRANS64.TRYWAIT P0, [R0+URZ+0x88], R5 ;  /* 0x00008805000075a7 */ /* 0x0022e400080011ff */
[----:B---3--:R-:W-:Y:S05]  /*8890*/  @!P0 NANOSLEEP.SYNCS 0x989680 ;  /* 0x009896800000895d */ /* 0x008fea0003900000 */
[----:B------:R-:W3:Y:S02]  /*88a0*/  @!P0 SYNCS.PHASECHK.TRANS64 P0, [R0+URZ+0x88], R5 ;  /* 0x00008805000085a7 */ /* 0x000ee400080010ff */
[----:B---3--:R-:W-:Y:S05]  /*88b0*/  @!P0 BRA `(.L_x_112) ;  /* 0xfffffffc00f08947 */ /* 0x008fea000383ffff */
[----:B------:R-:W-:Y:S05]  /*88c0*/  BRA `(.L_x_19) ;  /* 0xffffff9000e07947 */ /* 0x000fea000383ffff */
.L_x_26:
[----:B------:R-:W-:Y:S07]  /*88d0*/  MOV R0, UR25 ;  /* 0x0000001900007c02 */ /* 0x000fee0008000f00 */
.L_x_113:
[----:B-1----:R1:W2:Y:S02]  /*88e0*/  SYNCS.PHASECHK.TRANS64.TRYWAIT P0, [R0+URZ+0x88], R5 ;  /* 0x00008805000075a7 */ /* 0x0022a400080011ff */
[----:B--2---:R-:W-:Y:S05]  /*88f0*/  @!P0 NANOSLEEP.SYNCS 0x989680 ;  /* 0x009896800000895d */ /* 0x004fea0003900000 */
[----:B------:R-:W2:Y:S02]  /*8900*/  @!P0 SYNCS.PHASECHK.TRANS64 P0, [R0+URZ+0x88], R5 ;  /* 0x00008805000085a7 */ /* 0x000ea400080010ff */
[----:B--2---:R-:W-:Y:S05]  /*8910*/  @!P0 BRA `(.L_x_113) ;  /* 0xfffffffc00f08947 */ /* 0x004fea000383ffff */
[----:B------:R-:W-:Y:S05]  /*8920*/  BRA `(.L_x_25) ;  /* 0xffffff9400f87947 */ /* 0x000fea000383ffff */
.L_x_30:
[----:B-1----:R-:W-:-:S07]  /*8930*/  MOV R0, UR23 ;  /* 0x0000001700007c02 */ /* 0x002fce0008000f00 */
.L_x_114:
[----:B-1----:R1:W2:Y:S02]  /*8940*/  SYNCS.PHASECHK.TRANS64.TRYWAIT P0, [R0+URZ+0x140], R3 ;  /* 0x00014003000075a7 */ /* 0x0022a400080011ff */
[----:B--2---:R-:W-:Y:S05]  /*8950*/  @!P0 NANOSLEEP.SYNCS 0x989680 ;  /* 0x009896800000895d */ /* 0x004fea0003900000 */
[----:B------:R-:W2:Y:S02]  /*8960*/  @!P0 SYNCS.PHASECHK.TRANS64 P0, [R0+URZ+0x140], R3 ;  /* 0x00014003000085a7 */ /* 0x000ea400080010ff */
[----:B--2---:R-:W-:Y:S05]  /*8970*/  @!P0 BRA `(.L_x_114) ;  /* 0xfffffffc00f08947 */ /* 0x004fea000383ffff */
[----:B------:R-:W-:Y:S05]  /*8980*/  BRA `(.L_x_115) ;  /* 0xffffff9800b47947 */ /* 0x000fea000383ffff */
.L_x_34:
[----:B------:R-:W-:-:S07]  /*8990*/  MOV R0, UR4 ;  /* 0x0000000400007c02 */ /* 0x000fce0008000f00 */
.L_x_116:
[----:B-1----:R1:W2:Y:S02]  /*89a0*/  SYNCS.PHASECHK.TRANS64.TRYWAIT P0, [R0+URZ], R3 ;  /* 0x00000003000075a7 */ /* 0x0022a400080011ff */
[----:B--2---:R-:W-:Y:S05]  /*89b0*/  @!P0 NANOSLEEP.SYNCS 0x989680 ;  /* 0x009896800000895d */ /* 0x004fea0003900000 */
[----:B------:R-:W2:Y:S02]  /*89c0*/  @!P0 SYNCS.PHASECHK.TRANS64 P0, [R0+URZ], R3 ;  /* 0x00000003000085a7 */ /* 0x000ea400080010ff */
[----:B--2---:R-:W-:Y:S05]  /*89d0*/  @!P0 BRA `(.L_x_116) ;  /* 0xfffffffc00f08947 */ /* 0x004fea000383ffff */
[----:B------:R-:W-:Y:S05]  /*89e0*/  BRA `(.L_x_117) ;  /* 0xffffffa000487947 */ /* 0x000fea000383ffff */
.L_x_35:
[----:B------:R-:W-:-:S07]  /*89f0*/  MOV R0, UR5 ;  /* 0x0000000500007c02 */ /* 0x000fce0008000f00 */
.L_x_118:
[----:B-1----:R1:W2:Y:S02]  /*8a00*/  SYNCS.PHASECHK.TRANS64.TRYWAIT P0, [R0+URZ], R3 ;  /* 0x00000003000075a7 */ /* 0x0022a400080011ff */
[----:B--2---:R-:W-:Y:S05]  /*8a10*/  @!P0 NANOSLEEP.SYNCS 0x989680 ;  /* 0x009896800000895d */ /* 0x004fea0003900000 */
[----:B------:R-:W2:Y:S02]  /*8a20*/  @!P0 SYNCS.PHASECHK.TRANS64 P0, [R0+URZ], R3 ;  /* 0x00000003000085a7 */ /* 0x000ea400080010ff */
[----:B--2---:R-:W-:Y:S05]  /*8a30*/  @!P0 BRA `(.L_x_118) ;  /* 0xfffffffc00f08947 */ /* 0x004fea000383ffff */
[----:B------:R-:W-:Y:S05]  /*8a40*/  BRA `(.L_x_119) ;  /* 0xffffffa000587947 */ /* 0x000fea000383ffff */
.L_x_36:
[----:B------:R-:W-:-:S07]  /*8a50*/  MOV R0, UR5 ;  /* 0x0000000500007c02 */ /* 0x000fce0008000f00 */
.L_x_120:
[----:B-1----:R1:W2:Y:S02]  /*8a60*/  SYNCS.PHASECHK.TRANS64.TRYWAIT P0, [R0+URZ], R3 ;  /* 0x00000003000075a7 */ /* 0x0022a400080011ff */
[----:B--2---:R-:W-:Y:S05]  /*8a70*/  @!P0 NANOSLEEP.SYNCS 0x989680 ;  /* 0x009896800000895d */ /* 0x004fea0003900000 */
[----:B------:R-:W2:Y:S02]  /*8a80*/  @!P0 SYNCS.PHASECHK.TRANS64 P0, [R0+URZ], R3 ;  /* 0x00000003000085a7 */ /* 0x000ea400080010ff */
[----:B--2---:R-:W-:Y:S05]  /*8a90*/  @!P0 BRA `(.L_x_120) ;  /* 0xfffffffc00f08947 */ /* 0x004fea000383ffff */
[----:B------:R-:W-:Y:S05]  /*8aa0*/  BRA `(.L_x_121) ;  /* 0xffffffa000687947 */ /* 0x000fea000383ffff */
.L_x_37:
[----:B------:R-:W-:-:S07]  /*8ab0*/  MOV R0, UR5 ;  /* 0x0000000500007c02 */ /* 0x000fce0008000f00 */
.L_x_122:
[----:B-1----:R1:W2:Y:S02]  /*8ac0*/  SYNCS.PHASECHK.TRANS64.TRYWAIT P0, [R0+URZ], R3 ;  /* 0x00000003000075a7 */ /* 0x0022a400080011ff */
[----:B--2---:R-:W-:Y:S05]  /*8ad0*/  @!P0 NANOSLEEP.SYNCS 0x989680 ;  /* 0x009896800000895d */ /* 0x004fea0003900000 */
[----:B------:R-:W2:Y:S02]  /*8ae0*/  @!P0 SYNCS.PHASECHK.TRANS64 P0, [R0+URZ], R3 ;  /* 0x00000003000085a7 */ /* 0x000ea400080010ff */
[----:B--2---:R-:W-:Y:S05]  /*8af0*/  @!P0 BRA `(.L_x_122) ;  /* 0xfffffffc00f08947 */ /* 0x004fea000383ffff */
[----:B------:R-:W-:Y:S05]  /*8b00*/  BRA `(.L_x_123) ;  /* 0xffffffa000787947 */ /* 0x000fea000383ffff */
.L_x_38:
[----:B------:R-:W-:-:S07]  /*8b10*/  MOV R0, UR5 ;  /* 0x0000000500007c02 */ /* 0x000fce0008000f00 */
.L_x_124:
[----:B-1----:R1:W2:Y:S02]  /*8b20*/  SYNCS.PHASECHK.TRANS64.TRYWAIT P0, [R0+URZ], R3 ;  /* 0x00000003000075a7 */ /* 0x0022a400080011ff */
[----:B--2---:R-:W-:Y:S05]  /*8b30*/  @!P0 NANOSLEEP.SYNCS 0x989680 ;  /* 0x009896800000895d */ /* 0x004fea0003900000 */
[----:B------:R-:W2:Y:S02]  /*8b40*/  @!P0 SYNCS.PHASECHK.TRANS64 P0, [R0+URZ], R3 ;  /* 0x00000003000085a7 */ /* 0x000ea400080010ff */
[----:B--2---:R-:W-:Y:S05]  /*8b50*/  @!P0 BRA `(.L_x_124) ;  /* 0xfffffffc00f08947 */ /* 0x004fea000383ffff */
[----:B------:R-:W-:Y:S05]  /*8b60*/  BRA `(.L_x_125) ;  /* 0xffffffa000887947 */ /* 0x000fea000383ffff */
.L_x_39:
[----:B------:R-:W-:-:S07]  /*8b70*/  MOV R0, UR5 ;  /* 0x0000000500007c02 */ /* 0x000fce0008000f00 */
.L_x_126:
[----:B-1----:R1:W2:Y:S02]  /*8b80*/  SYNCS.PHASECHK.TRANS64.TRYWAIT P0, [R0+URZ], R3 ;  /* 0x00000003000075a7 */ /* 0x0022a400080011ff */
[----:B--2---:R-:W-:Y:S05]  /*8b90*/  @!P0 NANOSLEEP.SYNCS 0x989680 ;  /* 0x009896800000895d */ /* 0x004fea0003900000 */
[----:B------:R-:W2:Y:S02]  /*8ba0*/  @!P0 SYNCS.PHASECHK.TRANS64 P0, [R0+URZ], R3 ;  /* 0x00000003000085a7 */ /* 0x000ea400080010ff */
[----:B--2---:R-:W-:Y:S05]  /*8bb0*/  @!P0 BRA `(.L_x_126) ;  /* 0xfffffffc00f08947 */ /* 0x004fea000383ffff */
[----:B------:R-:W-:Y:S05]  /*8bc0*/  BRA `(.L_x_127) ;  /* 0xffffffa000987947 */ /* 0x000fea000383ffff */
.L_x_40:
[----:B------:R-:W-:-:S07]  /*8bd0*/  MOV R0, UR5 ;  /* 0x0000000500007c02 */ /* 0x000fce0008000f00 */
.L_x_128:
[----:B-1----:R1:W2:Y:S02]  /*8be0*/  SYNCS.PHASECHK.TRANS64.TRYWAIT P0, [R0+URZ], R3 ;  /* 0x00000003000075a7 */ /* 0x0022a400080011ff */
[----:B--2---:R-:W-:Y:S05]  /*8bf0*/  @!P0 NANOSLEEP.SYNCS 0x989680 ;  /* 0x009896800000895d */ /* 0x004fea0003900000 */
[----:B------:R-:W2:Y:S02]  /*8c00*/  @!P0 SYNCS.PHASECHK.TRANS64 P0, [R0+URZ], R3 ;  /* 0x00000003000085a7 */ /* 0x000ea400080010ff */
[----:B--2---:R-:W-:Y:S05]  /*8c10*/  @!P0 BRA `(.L_x_128) ;  /* 0xfffffffc00f08947 */ /* 0x004fea000383ffff */
[----:B------:R-:W-:Y:S05]  /*8c20*/  BRA `(.L_x_129) ;  /* 0xffffffa000a87947 */ /* 0x000fea000383ffff */
.L_x_41:
[----:B------:R-:W-:-:S07]  /*8c30*/  MOV R0, UR5 ;  /* 0x0000000500007c02 */ /* 0x000fce0008000f00 */
.L_x_130:
[----:B-1----:R1:W2:Y:S02]  /*8c40*/  SYNCS.PHASECHK.TRANS64.TRYWAIT P0, [R0+URZ], R3 ;  /* 0x00000003000075a7 */ /* 0x0022a400080011ff */
[----:B--2---:R-:W-:Y:S05]  /*8c50*/  @!P0 NANOSLEEP.SYNCS 0x989680 ;  /* 0x009896800000895d */ /* 0x004fea0003900000 */
[----:B------:R-:W2:Y:S02]  /*8c60*/  @!P0 SYNCS.PHASECHK.TRANS64 P0, [R0+URZ], R3 ;  /* 0x00000003000085a7 */ /* 0x000ea400080010ff */
[----:B--2---:R-:W-:Y:S05]  /*8c70*/  @!P0 BRA `(.L_x_130) ;  /* 0xfffffffc00f08947 */ /* 0x004fea000383ffff */
[----:B------:R-:W-:Y:S05]  /*8c80*/  BRA `(.L_x_131) ;  /* 0xffffffa000b87947 */ /* 0x000fea000383ffff */
.L_x_42:
[----:B------:R-:W-:-:S07]  /*8c90*/  MOV R0, UR5 ;  /* 0x0000000500007c02 */ /* 0x000fce0008000f00 */
.L_x_132:
[----:B-1----:R1:W2:Y:S02]  /*8ca0*/  SYNCS.PHASECHK.TRANS64.TRYWAIT P0, [R0+URZ], R3 ;  /* 0x00000003000075a7 */ /* 0x0022a400080011ff */
[----:B--2---:R-:W-:Y:S05]  /*8cb0*/  @!P0 NANOSLEEP.SYNCS 0x989680 ;  /* 0x009896800000895d */ /* 0x004fea0003900000 */
[----:B------:R-:W2:Y:S02]  /*8cc0*/  @!P0 SYNCS.PHASECHK.TRANS64 P0, [R0+URZ], R3 ;  /* 0x00000003000085a7 */ /* 0x000ea400080010ff */
[----:B--2---:R-:W-:Y:S05]  /*8cd0*/  @!P0 BRA `(.L_x_132) ;  /* 0xfffffffc00f08947 */ /* 0x004fea000383ffff */
[----:B------:R-:W-:Y:S05]  /*8ce0*/  BRA `(.L_x_133) ;  /* 0xffffffa000c87947 */ /* 0x000fea000383ffff */
.L_x_43:
[----:B------:R-:W-:-:S07]  /*8cf0*/  MOV R0, UR5 ;  /* 0x0000000500007c02 */ /* 0x000fce0008000f00 */
.L_x_134:
[----:B-1----:R1:W2:Y:S02]  /*8d00*/  SYNCS.PHASECHK.TRANS64.TRYWAIT P0, [R0+URZ], R3 ;  /* 0x00000003000075a7 */ /* 0x0022a400080011ff */
[----:B--2---:R-:W-:Y:S05]  /*8d10*/  @!P0 NANOSLEEP.SYNCS 0x989680 ;  /* 0x009896800000895d */ /* 0x004fea0003900000 */
[----:B------:R-:W2:Y:S02]  /*8d20*/  @!P0 SYNCS.PHASECHK.TRANS64 P0, [R0+URZ], R3 ;  /* 0x00000003000085a7 */ /* 0x000ea400080010ff */
[----:B--2---:R-:W-:Y:S05]  /*8d30*/  @!P0 BRA `(.L_x_134) ;  /* 0xfffffffc00f08947 */ /* 0x004fea000383ffff */
[----:B------:R-:W-:Y:S05]  /*8d40*/  BRA `(.L_x_135) ;  /* 0xffffffa000d87947 */ /* 0x000fea000383ffff */
.L_x_44:
[----:B------:R-:W-:-:S07]  /*8d50*/  MOV R0, UR5 ;  /* 0x0000000500007c02 */ /* 0x000fce0008000f00 */
.L_x_136:
[----:B-1----:R1:W2:Y:S02]  /*8d60*/  SYNCS.PHASECHK.TRANS64.TRYWAIT P0, [R0+URZ], R3 ;  /* 0x00000003000075a7 */ /* 0x0022a400080011ff */
[----:B--2---:R-:W-:Y:S05]  /*8d70*/  @!P0 NANOSLEEP.SYNCS 0x989680 ;  /* 0x009896800000895d */ /* 0x004fea0003900000 */
[----:B------:R-:W2:Y:S02]  /*8d80*/  @!P0 SYNCS.PHASECHK.TRANS64 P0, [R0+URZ], R3 ;  /* 0x00000003000085a7 */ /* 0x000ea400080010ff */
[----:B--2---:R-:W-:Y:S05]  /*8d90*/  @!P0 BRA `(.L_x_136) ;  /* 0xfffffffc00f08947 */ /* 0x004fea000383ffff */
[----:B------:R-:W-:Y:S05]  /*8da0*/  BRA `(.L_x_137) ;  /* 0xffffffa000e87947 */ /* 0x000fea000383ffff */
.L_x_45:
[----:B------:R-:W-:-:S07]  /*8db0*/  MOV R0, UR5 ;  /* 0x0000000500007c02 */ /* 0x000fce0008000f00 */
.L_x_138:
[----:B-1----:R1:W2:Y:S02]  /*8dc0*/  SYNCS.PHASECHK.TRANS64.TRYWAIT P0, [R0+URZ], R3 ;  /* 0x00000003000075a7 */ /* 0x0022a400080011ff */
[----:B--2---:R-:W-:Y:S05]  /*8dd0*/  @!P0 NANOSLEEP.SYNCS 0x989680 ;  /* 0x009896800000895d */ /* 0x004fea0003900000 */
[----:B------:R-:W2:Y:S02]  /*8de0*/  @!P0 SYNCS.PHASECHK.TRANS64 P0, [R0+URZ], R3 ;  /* 0x00000003000085a7 */ /* 0x000ea400080010ff */
[----:B--2---:R-:W-:Y:S05]  /*8df0*/  @!P0 BRA `(.L_x_138) ;  /* 0xfffffffc00f08947 */ /* 0x004fea000383ffff */
[----:B------:R-:W-:Y:S05]  /*8e00*/  BRA `(.L_x_139) ;  /* 0xffffffa000f87947 */ /* 0x000fea000383ffff */
.L_x_46:
[----:B------:R-:W-:-:S07]  /*8e10*/  MOV R0, UR5 ;  /* 0x0000000500007c02 */ /* 0x000fce0008000f00 */
.L_x_140:
[----:B-1----:R1:W2:Y:S02]  /*8e20*/  SYNCS.PHASECHK.TRANS64.TRYWAIT P0, [R0+URZ], R3 ;  /* 0x00000003000075a7 */ /* 0x0022a400080011ff */
[----:B--2---:R-:W-:Y:S05]  /*8e30*/  @!P0 NANOSLEEP.SYNCS 0x989680 ;  /* 0x009896800000895d */ /* 0x004fea0003900000 */
[----:B------:R-:W2:Y:S02]  /*8e40*/  @!P0 SYNCS.PHASECHK.TRANS64 P0, [R0+URZ], R3 ;  /* 0x00000003000085a7 */ /* 0x000ea400080010ff */
[----:B--2---:R-:W-:Y:S05]  /*8e50*/  @!P0 BRA `(.L_x_140) ;  /* 0xfffffffc00f08947 */ /* 0x004fea000383ffff */
[----:B------:R-:W-:Y:S05]  /*8e60*/  BRA `(.L_x_141) ;  /* 0xffffffa400087947 */ /* 0x000fea000383ffff */
.L_x_47:
[----:B------:R-:W-:-:S07]  /*8e70*/  MOV R0, UR5 ;  /* 0x0000000500007c02 */ /* 0x000fce0008000f00 */
.L_x_142:
[----:B-1----:R1:W2:Y:S02]  /*8e80*/  SYNCS.PHASECHK.TRANS64.TRYWAIT P0, [R0+URZ], R3 ;  /* 0x00000003000075a7 */ /* 0x0022a400080011ff */
[----:B--2---:R-:W-:Y:S05]  /*8e90*/  @!P0 NANOSLEEP.SYNCS 0x989680 ;  /* 0x009896800000895d */ /* 0x004fea0003900000 */
[----:B------:R-:W2:Y:S02]  /*8ea0*/  @!P0 SYNCS.PHASECHK.TRANS64 P0, [R0+URZ], R3 ;  /* 0x00000003000085a7 */ /* 0x000ea400080010ff */
[----:B--2---:R-:W-:Y:S05]  /*8eb0*/  @!P0 BRA `(.L_x_142) ;  /* 0xfffffffc00f08947 */ /* 0x004fea000383ffff */
[----:B------:R-:W-:Y:S05]  /*8ec0*/  BRA `(.L_x_143) ;  /* 0xffffffa400187947 */ /* 0x000fea000383ffff */
.L_x_48:
[----:B------:R-:W-:-:S07]  /*8ed0*/  MOV R0, UR5 ;  /* 0x0000000500007c02 */ /* 0x000fce0008000f00 */
.L_x_144:
[----:B-1----:R1:W2:Y:S02]  /*8ee0*/  SYNCS.PHASECHK.TRANS64.TRYWAIT P0, [R0+URZ], R3 ;  /* 0x00000003000075a7 */ /* 0x0022a400080011ff */
[----:B--2---:R-:W-:Y:S05]  /*8ef0*/  @!P0 NANOSLEEP.SYNCS 0x989680 ;  /* 0x009896800000895d */ /* 0x004fea0003900000 */
[----:B------:R-:W2:Y:S02]  /*8f00*/  @!P0 SYNCS.PHASECHK.TRANS64 P0, [R0+URZ], R3 ;  /* 0x00000003000085a7 */ /* 0x000ea400080010ff */
[----:B--2---:R-:W-:Y:S05]  /*8f10*/  @!P0 BRA `(.L_x_144) ;  /* 0xfffffffc00f08947 */ /* 0x004fea000383ffff */
[----:B------:R-:W-:Y:S05]  /*8f20*/  BRA `(.L_x_145) ;  /* 0xffffffa400287947 */ /* 0x000fea000383ffff */
.L_x_49:
[----:B------:R-:W-:-:S07]  /*8f30*/  MOV R0, UR5 ;  /* 0x0000000500007c02 */ /* 0x000fce0008000f00 */
.L_x_146:
[----:B-1----:R1:W2:Y:S02]  /*8f40*/  SYNCS.PHASECHK.TRANS64.TRYWAIT P0, [R0+URZ], R3 ;  /* 0x00000003000075a7 */ /* 0x0022a400080011ff */
[----:B--2---:R-:W-:Y:S05]  /*8f50*/  @!P0 NANOSLEEP.SYNCS 0x989680 ;  /* 0x009896800000895d */ /* 0x004fea0003900000 */
[----:B------:R-:W2:Y:S02]  /*8f60*/  @!P0 SYNCS.PHASECHK.TRANS64 P0, [R0+URZ], R3 ;  /* 0x00000003000085a7 */ /* 0x000ea400080010ff */
[----:B--2---:R-:W-:Y:S05]  /*8f70*/  @!P0 BRA `(.L_x_146) ;  /* 0xfffffffc00f08947 */ /* 0x004fea000383ffff */
[----:B------:R-:W-:Y:S05]  /*8f80*/  BRA `(.L_x_147) ;  /* 0xffffffa400387947 */ /* 0x000fea000383ffff */
.L_x_52:
[----:B------:R-:W-:-:S07]  /*8f90*/  MOV R4, UR4 ;  /* 0x0000000400047c02 */ /* 0x000fce0008000f00 */
.L_x_148:
[----:B--2---:R2:W3:Y:S02]  /*8fa0*/  SYNCS.PHASECHK.TRANS64.TRYWAIT P1, [R4+URZ+0x148], R7 ;  /* 0x00014807040075a7 */ /* 0x0044e400080211ff */
[----:B---3--:R-:W-:Y:S05]  /*8fb0*/  @!P1 NANOSLEEP.SYNCS 0x989680 ;  /* 0x009896800000995d */ /* 0x008fea0003900000 */
[----:B------:R-:W3:Y:S02]  /*8fc0*/  @!P1 SYNCS.PHASECHK.TRANS64 P1, [R4+URZ+0x148], R7 ;  /* 0x00014807040095a7 */ /* 0x000ee400080210ff */
[----:B---3--:R-:W-:Y:S05]  /*8fd0*/  @!P1 BRA `(.L_x_148) ;  /* 0xfffffffc00f09947 */ /* 0x008fea000383ffff */
[----:B------:R-:W-:Y:S05]  /*8fe0*/  BRA `(.L_x_149) ;  /* 0xffffffa400a87947 */ /* 0x000fea000383ffff */
.L_x_53:
[----:B--2---:R-:W-:-:S07]  /*8ff0*/  MOV R4, UR4 ;  /* 0x0000000400047c02 */ /* 0x004fce0008000f00 */
.L_x_150:
[----:B--2---:R2:W3:Y:S02]  /*9000*/  SYNCS.PHASECHK.TRANS64.TRYWAIT P1, [R4+URZ+0x140], R5 ;  /* 0x00014005040075a7 */ /* 0x0044e400080211ff */
[----:B---3--:R-:W-:Y:S05]  /*9010*/  @!P1 NANOSLEEP.SYNCS 0x989680 ;  /* 0x009896800000995d */ /* 0x008fea0003900000 */
[----:B------:R-:W3:Y:S02]  /*9020*/  @!P1 SYNCS.PHASECHK.TRANS64 P1, [R4+URZ+0x140], R5 ;  /* 0x00014005040095a7 */ /* 0x000ee400080210ff */
[----:B---3--:R-:W-:Y:S05]  /*9030*/  @!P1 BRA `(.L_x_150) ;  /* 0xfffffffc00f09947 */ /* 0x008fea000383ffff */
[----:B------:R-:W-:Y:S05]  /*9040*/  BRA `(.L_x_151) ;  /* 0xffffffa400b07947 */ /* 0x000fea000383ffff */
.L_x_61:
[----:B------:R-:W-:-:S07]  /*9050*/  MOV R0, UR19 ;  /* 0x0000001300007c02 */ /* 0x000fce0008000f00 */
.L_x_152:
[----:B-1----:R1:W2:Y:S02]  /*9060*/  SYNCS.PHASECHK.TRANS64.TRYWAIT P0, [R0+URZ+0x140], R5 ;  /* 0x00014005000075a7 */ /* 0x0022a400080011ff */
[----:B--2---:R-:W-:Y:S05]  /*9070*/  @!P0 NANOSLEEP.SYNCS 0x989680 ;  /* 0x009896800000895d */ /* 0x004fea0003900000 */
[----:B------:R-:W2:Y:S02]  /*9080*/  @!P0 SYNCS.PHASECHK.TRANS64 P0, [R0+URZ+0x140], R5 ;  /* 0x00014005000085a7 */ /* 0x000ea400080010ff */
[----:B--2---:R-:W-:Y:S05]  /*9090*/  @!P0 BRA `(.L_x_152) ;  /* 0xfffffffc00f08947 */ /* 0x004fea000383ffff */
[----:B------:R-:W-:Y:S05]  /*90a0*/  BRA `(.L_x_153) ;  /* 0xffffffac00207947 */ /* 0x000fea000383ffff */
.L_x_62:
[----:B------:R-:W-:-:S07]  /*90b0*/  MOV R5, UR23 ;  /* 0x0000001700057c02 */ /* 0x000fce0008000f00 */
.L_x_154:
[----:B-1----:R1:W2:Y:S02]  /*90c0*/  SYNCS.PHASECHK.TRANS64.TRYWAIT P0, [R5+URZ+0x160], R0 ;  /* 0x00016000050075a7 */ /* 0x0022a400080011ff */
[----:B--2---:R-:W-:Y:S05]  /*90d0*/  @!P0 NANOSLEEP.SYNCS 0x989680 ;  /* 0x009896800000895d */ /* 0x004fea0003900000 */
[----:B------:R-:W2:Y:S02]  /*90e0*/  @!P0 SYNCS.PHASECHK.TRANS64 P0, [R5+URZ+0x160], R0 ;  /* 0x00016000050085a7 */ /* 0x000ea400080010ff */
[----:B--2---:R-:W-:Y:S05]  /*90f0*/  @!P0 BRA `(.L_x_154) ;  /* 0xfffffffc00f08947 */ /* 0x004fea000383ffff */
[----:B------:R-:W-:Y:S05]  /*9100*/  BRA `(.L_x_155) ;  /* 0xffffffac003c7947 */ /* 0x000fea000383ffff */
.L_x_65:
[----:B-1----:R-:W-:Y:S07]  /*9110*/  MOV R0, UR15 ;  /* 0x0000000f00007c02 */ /* 0x002fee0008000f00 */
.L_x_156:
[----:B-1----:R1:W2:Y:S02]  /*9120*/  SYNCS.PHASECHK.TRANS64.TRYWAIT P0, [R0+URZ], R5 ;  /* 0x00000005000075a7 */ /* 0x0022a400080011ff */
[----:B--2---:R-:W-:Y:S05]  /*9130*/  @!P0 NANOSLEEP.SYNCS 0x989680 ;  /* 0x009896800000895d */ /* 0x004fea0003900000 */
[----:B------:R-:W2:Y:S02]  /*9140*/  @!P0 SYNCS.PHASECHK.TRANS64 P0, [R0+URZ], R5 ;  /* 0x00000005000085a7 */ /* 0x000ea400080010ff */
[----:B--2---:R-:W-:Y:S05]  /*9150*/  @!P0 BRA `(.L_x_156) ;  /* 0xfffffffc00f08947 */ /* 0x004fea000383ffff */
[----:B------:R-:W-:Y:S05]  /*9160*/  BRA `(.L_x_64) ;  /* 0xffffffac006c7947 */ /* 0x000fea000383ffff */
.L_x_68:
[----:B------:R-:W-:-:S07]  /*9170*/  MOV R0, UR4 ;  /* 0x0000000400007c02 */ /* 0x000fce0008000f00 */
.L_x_157:
[----:B-1----:R1:W3:Y:S02]  /*9180*/  SYNCS.PHASECHK.TRANS64.TRYWAIT P0, [R0+URZ], R3 ;  /* 0x00000003000075a7 */ /* 0x0022e400080011ff */
[----:B---3--:R-:W-:Y:S05]  /*9190*/  @!P0 NANOSLEEP.SYNCS 0x989680 ;  /* 0x009896800000895d */ /* 0x008fea0003900000 */
[----:B------:R-:W3:Y:S02]  /*91a0*/  @!P0 SYNCS.PHASECHK.TRANS64 P0, [R0+URZ], R3 ;  /* 0x00000003000085a7 */ /* 0x000ee400080010ff */
[----:B---3--:R-:W-:Y:S05]  /*91b0*/  @!P0 BRA `(.L_x_157) ;  /* 0xfffffffc00f08947 */ /* 0x008fea000383ffff */
[----:B------:R-:W-:Y:S05]  /*91c0*/  BRA `(.L_x_158) ;  /* 0xffffffb0002c7947 */ /* 0x000fea000383ffff */
.L_x_69:
[----:B------:R-:W-:-:S07]  /*91d0*/  MOV R0, UR4 ;  /* 0x0000000400007c02 */ /* 0x000fce0008000f00 */
.L_x_159:
[----:B-1----:R1:W2:Y:S02]  /*91e0*/  SYNCS.PHASECHK.TRANS64.TRYWAIT P0, [R0+URZ], R3 ;  /* 0x00000003000075a7 */ /* 0x0022a400080011ff */
[----:B--2---:R-:W-:Y:S05]  /*91f0*/  @!P0 NANOSLEEP.SYNCS 0x989680 ;  /* 0x009896800000895d */ /* 0x004fea0003900000 */
[----:B------:R-:W2:Y:S02]  /*9200*/  @!P0 SYNCS.PHASECHK.TRANS64 P0, [R0+URZ], R3 ;  /* 0x00000003000085a7 */ /* 0x000ea400080010ff */
[----:B--2---:R-:W-:Y:S05]  /*9210*/  @!P0 BRA `(.L_x_159) ;  /* 0xfffffffc00f08947 */ /* 0x004fea000383ffff */
[----:B------:R-:W-:Y:S05]  /*9220*/  BRA `(.L_x_160) ;  /* 0xffffffb000387947 */ /* 0x000fea000383ffff */
.L_x_74:
[----:B------:R-:W-:Y:S07]  /*9230*/  MOV R0, UR25 ;  /* 0x0000001900007c02 */ /* 0x000fee0008000f00 */
.L_x_161:
[----:B-1----:R1:W2:Y:S02]  /*9240*/  SYNCS.PHASECHK.TRANS64.TRYWAIT P0, [R0+URZ+0x140], R3 ;  /* 0x00014003000075a7 */ /* 0x0022a400080011ff */
[----:B--2---:R-:W-:Y:S05]  /*9250*/  @!P0 NANOSLEEP.SYNCS 0x989680 ;  /* 0x009896800000895d */ /* 0x004fea0003900000 */
[----:B------:R-:W2:Y:S02]  /*9260*/  @!P0 SYNCS.PHASECHK.TRANS64 P0, [R0+URZ+0x140], R3 ;  /* 0x00014003000085a7 */ /* 0x000ea400080010ff */
[----:B--2---:R-:W-:Y:S05]  /*9270*/  @!P0 BRA `(.L_x_161) ;  /* 0xfffffffc00f08947 */ /* 0x004fea000383ffff */
[----:B------:R-:W-:Y:S05]  /*9280*/  BRA `(.L_x_162) ;  /* 0xffffffb400cc7947 */ /* 0x000fea000383ffff */
.L_x_77:
[----:B------:R-:W-:Y:S07]  /*9290*/  MOV R3, UR25 ;  /* 0x0000001900037c02 */ /* 0x000fee0008000f00 */
.L_x_163:
[----:B-1----:R1:W2:Y:S02]  /*92a0*/  SYNCS.PHASECHK.TRANS64.TRYWAIT P1, [R3+URZ+0x138], R12 ;  /* 0x0001380c030075a7 */ /* 0x0022a400080211ff */
[----:B--2---:R-:W-:Y:S05]  /*92b0*/  @!P1 NANOSLEEP.SYNCS 0x989680 ;  /* 0x009896800000995d */ /* 0x004fea0003900000 */
[----:B------:R-:W2:Y:S02]  /*92c0*/  @!P1 SYNCS.PHASECHK.TRANS64 P1, [R3+URZ+0x138], R12 ;  /* 0x0001380c030095a7 */ /* 0x000ea400080210ff */
[----:B--2---:R-:W-:Y:S05]  /*92d0*/  @!P1 BRA `(.L_x_163) ;  /* 0xfffffffc00f09947 */ /* 0x004fea000383ffff */
[----:B------:R-:W-:Y:S05]  /*92e0*/  BRA `(.L_x_76) ;  /* 0xffffffbc00287947 */ /* 0x000fea000383ffff */
.L_x_80:
[----:B------:R-:W-:Y:S07]  /*92f0*/  MOV R0, UR25 ;  /* 0x0000001900007c02 */ /* 0x000fee0008000f00 */
.L_x_164:
[----:B-1----:R1:W2:Y:S02]  /*9300*/  SYNCS.PHASECHK.TRANS64.TRYWAIT P1, [R0+URZ+0x120], R9 ;  /* 0x00012009000075a7 */ /* 0x0022a400080211ff */
[----:B--2---:R-:W-:Y:S05]  /*9310*/  @!P1 NANOSLEEP.SYNCS 0x989680 ;  /* 0x009896800000995d */ /* 0x004fea0003900000 */
[----:B------:R-:W2:Y:S02]  /*9320*/  @!P1 SYNCS.PHASECHK.TRANS64 P1, [R0+URZ+0x120], R9 ;  /* 0x00012009000095a7 */ /* 0x000ea400080210ff */
[----:B--2---:R-:W-:Y:S05]  /*9330*/  @!P1 BRA `(.L_x_164) ;  /* 0xfffffffc00f09947 */ /* 0x004fea000383ffff */
[----:B------:R-:W-:Y:S05]  /*9340*/  BRA `(.L_x_165) ;  /* 0xffffffc0004c7947 */ /* 0x000fea000383ffff */
.L_x_81:
[----:B------:R-:W-:Y:S07]  /*9350*/  MOV R0, UR25 ;  /* 0x0000001900007c02 */ /* 0x000fee0008000f00 */
.L_x_166:
[----:B-1----:R1:W2:Y:S02]  /*9360*/  SYNCS.PHASECHK.TRANS64.TRYWAIT P0, [R0+URZ+0x128], R9 ;  /* 0x00012809000075a7 */ /* 0x0022a400080011ff */
[----:B--2---:R-:W-:Y:S05]  /*9370*/  @!P0 NANOSLEEP.SYNCS 0x989680 ;  /* 0x009896800000895d */ /* 0x004fea0003900000 */
[----:B------:R-:W2:Y:S02]  /*9380*/  @!P0 SYNCS.PHASECHK.TRANS64 P0, [R0+URZ+0x128], R9 ;  /* 0x00012809000085a7 */ /* 0x000ea400080010ff */
[----:B--2---:R-:W-:Y:S05]  /*9390*/  @!P0 BRA `(.L_x_166) ;  /* 0xfffffffc00f08947 */ /* 0x004fea000383ffff */
[----:B------:R-:W-:Y:S05]  /*93a0*/  BRA `(.L_x_167) ;  /* 0xffffffc0008c7947 */ /* 0x000fea000383ffff */
.L_x_83:
[----:B------:R-:W-:-:S07]  /*93b0*/  MOV R0, UR25 ;  /* 0x0000001900007c02 */ /* 0x000fce0008000f00 */
.L_x_168:
[----:B--2---:R2:W3:Y:S02]  /*93c0*/  SYNCS.PHASECHK.TRANS64.TRYWAIT P0, [R0+URZ+0x120], R3 ;  /* 0x00012003000075a7 */ /* 0x0044e400080011ff */
[----:B---3--:R-:W-:Y:S05]  /*93d0*/  @!P0 NANOSLEEP.SYNCS 0x989680 ;  /* 0x009896800000895d */ /* 0x008fea0003900000 */
[----:B------:R-:W3:Y:S02]  /*93e0*/  @!P0 SYNCS.PHASECHK.TRANS64 P0, [R0+URZ+0x120], R3 ;  /* 0x00012003000085a7 */ /* 0x000ee400080010ff */
[----:B---3--:R-:W-:Y:S05]  /*93f0*/  @!P0 BRA `(.L_x_168) ;  /* 0xfffffffc00f08947 */ /* 0x008fea000383ffff */
[----:B------:R-:W-:Y:S05]  /*9400*/  BRA `(.L_x_169) ;  /* 0xffffffc000f07947 */ /* 0x000fea000383ffff */
.L_x_85:
[----:B------:R-:W-:Y:S07]  /*9410*/  MOV R0, UR48 ;  /* 0x0000003000007c02 */ /* 0x000fee0008000f00 */
.L_x_170:
[----:B-1----:R1:W2:Y:S02]  /*9420*/  SYNCS.PHASECHK.TRANS64.TRYWAIT P0, [R0+URZ+0x140], R3 ;  /* 0x00014003000075a7 */ /* 0x0022a400080011ff */
[----:B--2---:R-:W-:Y:S05]  /*9430*/  @!P0 NANOSLEEP.SYNCS 0x989680 ;  /* 0x009896800000895d */ /* 0x004fea0003900000 */
[----:B------:R-:W2:Y:S02]  /*9440*/  @!P0 SYNCS.PHASECHK.TRANS64 P0, [R0+URZ+0x140], R3 ;  /* 0x00014003000085a7 */ /* 0x000ea400080010ff */
[----:B--2---:R-:W-:Y:S05]  /*9450*/  @!P0 BRA `(.L_x_170) ;  /* 0xfffffffc00f08947 */ /* 0x004fea000383ffff */
[----:B------:R-:W-:Y:S05]  /*9460*/  BRA `(.L_x_171) ;  /* 0xffffffc400c47947 */ /* 0x000fea000383ffff */
.L_x_96:
[----:B---3--:R3:W1:Y:S02]  /*9470*/  SYNCS.PHASECHK.TRANS64.TRYWAIT P1, [R0+URZ+0x110], R3 ;  /* 0x00011003000075a7 */ /* 0x00866400080211ff */
[----:B-1----:R-:W-:Y:S05]  /*9480*/  @!P1 NANOSLEEP.SYNCS 0x989680 ;  /* 0x009896800000995d */ /* 0x002fea0003900000 */
[----:B------:R-:W1:Y:S02]  /*9490*/  @!P1 SYNCS.PHASECHK.TRANS64 P1, [R0+URZ+0x110], R3 ;  /* 0x00011003000095a7 */ /* 0x000e6400080210ff */
[----:B-1----:R-:W-:Y:S05]  /*94a0*/  @!P1 BRA `(.L_x_96) ;  /* 0xfffffffc00f09947 */ /* 0x002fea000383ffff */
[----:B------:R-:W-:Y:S05]  /*94b0*/  BRA `(.L_x_95) ;  /* 0xffffffd800207947 */ /* 0x000fea000383ffff */
.L_x_98:
[----:B----4-:R4:W1:Y:S02]  /*94c0*/  SYNCS.PHASECHK.TRANS64.TRYWAIT P0, [R105+URZ+0x150], R4 ;  /* 0x00015004690075a7 */ /* 0x01086400080011ff */
[----:B-1----:R-:W-:Y:S05]  /*94d0*/  @!P0 NANOSLEEP.SYNCS 0x989680 ;  /* 0x009896800000895d */ /* 0x002fea0003900000 */
[----:B------:R-:W1:Y:S02]  /*94e0*/  @!P0 SYNCS.PHASECHK.TRANS64 P0, [R105+URZ+0x150], R4 ;  /* 0x00015004690085a7 */ /* 0x000e6400080010ff */
[----:B-1----:R-:W-:Y:S05]  /*94f0*/  @!P0 BRA `(.L_x_98) ;  /* 0xfffffffc00f08947 */ /* 0x002fea000383ffff */
[----:B------:R-:W-:Y:S05]  /*9500*/  BRA `(.L_x_97) ;  /* 0xffffffd800707947 */ /* 0x000fea000383ffff */
.L_x_107:
[----:B---3--:R3:W4:Y:S02]  /*9510*/  SYNCS.PHASECHK.TRANS64.TRYWAIT P0, [R113+URZ+0x110], R4 ;  /* 0x00011004710075a7 */ /* 0x00872400080011ff */
[----:B----4-:R-:W-:Y:S05]  /*9520*/  @!P0 NANOSLEEP.SYNCS 0x989680 ;  /* 0x009896800000895d */ /* 0x010fea0003900000 */
[----:B------:R-:W4:Y:S02]  /*9530*/  @!P0 SYNCS.PHASECHK.TRANS64 P0, [R113+URZ+0x110], R4 ;  /* 0x00011004710085a7 */ /* 0x000f2400080010ff */
[----:B----4-:R-:W-:Y:S05]  /*9540*/  @!P0 BRA `(.L_x_107) ;  /* 0xfffffffc00f08947 */ /* 0x010fea000383ffff */
[----:B------:R-:W-:Y:S05]  /*9550*/  BRA `(.L_x_106) ;  /* 0xffffffe4006c7947 */ /* 0x000fea000383ffff */
        .weak           $__internal_0_$__cuda_sm10x_tcgen05_guardrail_trap_col_being_dealloced_not_returned_by_alloc
        .type           $__internal_0_$__cuda_sm10x_tcgen05_guardrail_trap_col_being_dealloced_not_returned_by_alloc,@function
        .size           $__internal_0_$__cuda_sm10x_tcgen05_guardrail_trap_col_being_dealloced_not_returned_by_alloc,($__internal_1_$__cuda_sm10x_tcgen05_guardrail_trap_phase_invalid_during_alloc - $__internal_0_$__cuda_sm10x_tcgen05_guardrail_trap_col_being_dealloced_not_returned_by_alloc)
$__internal_0_$__cuda_sm10x_tcgen05_guardrail_trap_col_being_dealloced_not_returned_by_alloc:
[----:B------:R-:W-:Y:S05]  /*9560*/  BPT.TRAP 0x1 ;  /* 0x000000040000795c */ /* 0x000fea0000300000 */
[----:B------:R-:W-:-:S04]  /*9570*/  HFMA2 R3, -RZ, RZ, 0, 0 ;  /* 0x00000000ff037431 */ /* 0x000fc800000001ff */
[----:B------:R-:W-:Y:S05]  /*9580*/  RET.REL.NODEC R2 `(_ZN7cutlass13device_kernelINS_4conv6kernel13ConvUniversalINS1_16ConvProblemShapeILNS1_8OperatorE2ELi2EEENS1_10collective14CollectiveConvINS1_47MainloopSm100TmaUmmaWarpSpecializedImplicitGemmILS5_2ELi17ELi2ELi1ELi2EN4cute5tupleIJNSA_1CILi1EEESD_SD_EEEEENSB_IJNSC_ILi64EEENSB_IJNSC_ILi128EEEEEENSB_IJSG_EEEEEENS_12float_e4m3_tESL_NSA_8TiledMMAINSA_8MMA_AtomIJNSA_10MMA_TraitsINSA_19SM100_MMA_F8F6F4_SSEJSL_SL_fSG_SH_NSA_17integral_constantINSA_4UMMA5MajorELSS_1EEEST_NSQ_INSR_7ScaleInELSU_0EEESV_EEEEEENSA_6LayoutISE_NSB_IJNSC_ILi0EEESZ_SZ_EEEEENSB_IJNSA_10UnderscoreES12_S12_EEEEENS7_6detail27Sm100ImplicitGemmTileTraitsINSA_13SM90_TMA_LOADENSA_14ComposedLayoutINSA_7SwizzleILi2ELi4ELi3EEENSA_18smem_ptr_flag_bitsILi8EEENSY_INSB_IJSG_NSC_ILi8EEEEEENSB_IJSD_SG_EEEEEEEvEENS16_INSA_20SM90_TMA_LOAD_IM2COLENS18_INS19_ILi3ELi4ELi3EEES1C_NSY_INSB_IJSH_S1D_EEENSB_IJSD_SH_EEEEEEEvEEEENS_8epilogue10collective18CollectiveEpilogueINS1R_23Sm100TmaWarpSpecializedILi2ELi2ELi32ELb0ELb0EEEJSK_NSB_IJNSY_ISG_SD_EES1W_EEESL_NSB_IJlNSB_IJSD_llEEESZ_EEESL_S1Z_NS1R_6fusion15FusionCallbacksIS1V_NS20_17LinearCombinationISL_fSL_fLNS_15FloatRoundStyleE2EEESK_S1X_JEEENSA_5SM1004TMEM4LOAD26SM100_TMEM_LOAD_16dp32b32xES17_NS18_IS1A_S1C_NSY_INSB_IJS1D_SG_EEENSB_IJSG_SD_EEEEEEENSA_39AutoVectorizingCopyWithAssumedAlignmentILi128EEENSA_14SM90_TMA_STOREES2D_S2F_S2F_EEEvvEEEEvNT_6ParamsE) ;  /* 0xffffff68029c7950 */ /* 0x000fea0003c3ffff */
        .weak           $__internal_1_$__cuda_sm10x_tcgen05_guardrail_trap_phase_invalid_during_alloc
        .type           $__internal_1_$__cuda_sm10x_tcgen05_guardrail_trap_phase_invalid_during_alloc,@function
        .size           $__internal_1_$__cuda_sm10x_tcgen05_guardrail_trap_phase_invalid_during_alloc,($__internal_2_$__cuda_sm10x_tcgen05_guardrail_trap_unallocated_columns_being_dealloced - $__internal_1_$__cuda_sm10x_tcgen05_guardrail_trap_phase_invalid_during_alloc)
$__internal_1_$__cuda_sm10x_tcgen05_guardrail_trap_phase_invalid_during_alloc:
[----:B------:R-:W-:Y:S05]  /*9590*/  BPT.TRAP 0x1 ;  /* 0x000000040000795c */ /* 0x000fea0000300000 */
[----:B------:R-:W-:-:S04]  /*95a0*/  MOV R3, 0x0 ;  /* 0x0000000000037802 */ /* 0x000fc80000000f00 */
[----:B------:R-:W-:Y:S05]  /*95b0*/  RET.REL.NODEC R2 `(_ZN7cutlass13device_kernelINS_4conv6kernel13ConvUniversalINS1_16ConvProblemShapeILNS1_8OperatorE2ELi2EEENS1_10collective14CollectiveConvINS1_47MainloopSm100TmaUmmaWarpSpecializedImplicitGemmILS5_2ELi17ELi2ELi1ELi2EN4cute5tupleIJNSA_1CILi1EEESD_SD_EEEEENSB_IJNSC_ILi64EEENSB_IJNSC_ILi128EEEEEENSB_IJSG_EEEEEENS_12float_e4m3_tESL_NSA_8TiledMMAINSA_8MMA_AtomIJNSA_10MMA_TraitsINSA_19SM100_MMA_F8F6F4_SSEJSL_SL_fSG_SH_NSA_17integral_constantINSA_4UMMA5MajorELSS_1EEEST_NSQ_INSR_7ScaleInELSU_0EEESV_EEEEEENSA_6LayoutISE_NSB_IJNSC_ILi0EEESZ_SZ_EEEEENSB_IJNSA_10UnderscoreES12_S12_EEEEENS7_6detail27Sm100ImplicitGemmTileTraitsINSA_13SM90_TMA_LOADENSA_14ComposedLayoutINSA_7SwizzleILi2ELi4ELi3EEENSA_18smem_ptr_flag_bitsILi8EEENSY_INSB_IJSG_NSC_ILi8EEEEEENSB_IJSD_SG_EEEEEEEvEENS16_INSA_20SM90_TMA_LOAD_IM2COLENS18_INS19_ILi3ELi4ELi3EEES1C_NSY_INSB_IJSH_S1D_EEENSB_IJSD_SH_EEEEEEEvEEEENS_8epilogue10collective18CollectiveEpilogueINS1R_23Sm100TmaWarpSpecializedILi2ELi2ELi32ELb0ELb0EEEJSK_NSB_IJNSY_ISG_SD_EES1W_EEESL_NSB_IJlNSB_IJSD_llEEESZ_EEESL_S1Z_NS1R_6fusion15FusionCallbacksIS1V_NS20_17LinearCombinationISL_fSL_fLNS_15FloatRoundStyleE2EEESK_S1X_JEEENSA_5SM1004TMEM4LOAD26SM100_TMEM_LOAD_16dp32b32xES17_NS18_IS1A_S1C_NSY_INSB_IJS1D_SG_EEENSB_IJSG_SD_EEEEEEENSA_39AutoVectorizingCopyWithAssumedAlignmentILi128EEENSA_14SM90_TMA_STOREES2D_S2F_S2F_EEEvvEEEEvNT_6ParamsE) ;  /* 0xffffff6802907950 */ /* 0x000fea0003c3ffff */
        .weak           $__internal_2_$__cuda_sm10x_tcgen05_guardrail_trap_unallocated_columns_being_dealloced
        .type           $__internal_2_$__cuda_sm10x_tcgen05_guardrail_trap_unallocated_columns_being_dealloced,@function
        .size           $__internal_2_$__cuda_sm10x_tcgen05_guardrail_trap_unallocated_columns_being_dealloced,(.L_x_173 - $__internal_2_$__cuda_sm10x_tcgen05_guardrail_trap_unallocated_columns_being_dealloced)
$__internal_2_$__cuda_sm10x_tcgen05_guardrail_trap_unallocated_columns_being_dealloced:
[----:B------:R-:W-:Y:S05]  /*95c0*/  BPT.TRAP 0x1 ;  /* 0x000000040000795c */ /* 0x000fea0000300000 */
[----:B------:R-:W-:-:S04]  /*95d0*/  HFMA2 R3, -RZ, RZ, 0, 0 ;  /* 0x00000000ff037431 */ /* 0x000fc800000001ff */
[----:B------:R-:W-:Y:S05]  /*95e0*/  RET.REL.NODEC R2 `(_ZN7cutlass13device_kernelINS_4conv6kernel13ConvUniversalINS1_16ConvProblemShapeILNS1_8OperatorE2ELi2EEENS1_10collective14CollectiveConvINS1_47MainloopSm100TmaUmmaWarpSpecializedImplicitGemmILS5_2ELi17ELi2ELi1ELi2EN4cute5tupleIJNSA_1CILi1EEESD_SD_EEEEENSB_IJNSC_ILi64EEENSB_IJNSC_ILi128EEEEEENSB_IJSG_EEEEEENS_12float_e4m3_tESL_NSA_8TiledMMAINSA_8MMA_AtomIJNSA_10MMA_TraitsINSA_19SM100_MMA_F8F6F4_SSEJSL_SL_fSG_SH_NSA_17integral_constantINSA_4UMMA5MajorELSS_1EEEST_NSQ_INSR_7ScaleInELSU_0EEESV_EEEEEENSA_6LayoutISE_NSB_IJNSC_ILi0EEESZ_SZ_EEEEENSB_IJNSA_10UnderscoreES12_S12_EEEEENS7_6detail27Sm100ImplicitGemmTileTraitsINSA_13SM90_TMA_LOADENSA_14ComposedLayoutINSA_7SwizzleILi2ELi4ELi3EEENSA_18smem_ptr_flag_bitsILi8EEENSY_INSB_IJSG_NSC_ILi8EEEEEENSB_IJSD_SG_EEEEEEEvEENS16_INSA_20SM90_TMA_LOAD_IM2COLENS18_INS19_ILi3ELi4ELi3EEES1C_NSY_INSB_IJSH_S1D_EEENSB_IJSD_SH_EEEEEEEvEEEENS_8epilogue10collective18CollectiveEpilogueINS1R_23Sm100TmaWarpSpecializedILi2ELi2ELi32ELb0ELb0EEEJSK_NSB_IJNSY_ISG_SD_EES1W_EEESL_NSB_IJlNSB_IJSD_llEEESZ_EEESL_S1Z_NS1R_6fusion15FusionCallbacksIS1V_NS20_17LinearCombinationISL_fSL_fLNS_15FloatRoundStyleE2EEESK_S1X_JEEENSA_5SM1004TMEM4LOAD26SM100_TMEM_LOAD_16dp32b32xES17_NS18_IS1A_S1C_NSY_INSB_IJS1D_SG_EEENSB_IJSG_SD_EEEEEEENSA_39AutoVectorizingCopyWithAssumedAlignmentILi128EEENSA_14SM90_TMA_STOREES2D_S2F_S2F_EEEvvEEEEvNT_6ParamsE) ;  /* 0xffffff6802847950 */ /* 0x000fea0003c3ffff */
.L_x_172:
[----:B------:R-:W-:-:S00]  /*95f0*/  BRA `(.L_x_172) ;  /* 0xfffffffc00fc7947 */ /* 0x000fc0000383ffff */
[----:B------:R-:W-:-:S00]  /*9600*/  NOP ;  /* 0x0000000000007918 */ /* 0x000fc00000000000 */
[----:B------:R-:W-:-:S00]  /*9610*/  NOP ;  /* 0x0000000000007918 */ /* 0x000fc00000000000 */
[----:B------:R-:W-:-:S00]  /*9620*/  NOP ;  /* 0x0000000000007918 */ /* 0x000fc00000000000 */
[----:B------:R-:W-:-:S00]  /*9630*/  NOP ;  /* 0x0000000000007918 */ /* 0x000fc00000000000 */
[----:B------:R-:W-:-:S00]  /*9640*/  NOP ;  /* 0x0000000000007918 */ /* 0x000fc00000000000 */
[----:B------:R-:W-:-:S00]  /*9650*/  NOP ;  /* 0x0000000000007918 */ /* 0x000fc00000000000 */
[----:B------:R-:W-:-:S00]  /*9660*/  NOP ;  /* 0x0000000000007918 */ /* 0x000fc00000000000 */
[----:B------:R-:W-:-:S00]  /*9670*/  NOP ;  /* 0x0000000000007918 */ /* 0x000fc00000000000 */
.L_x_173:


//--------------------- .nv.global.init           --------------------------
	.section	.nv.global.init,"aw",@progbits
.nv.global.init:
	.type		$str$29,@object
	.size		$str$29,($str$30 - $str$29)
$str$29:
        /*0000*/ 	.byte	0x28, 0x61, 0x64, 0x64, 0x72, 0x65, 0x73, 0x73, 0x20, 0x26, 0x20, 0x6d, 0x61, 0x73, 0x6b, 0x29
        /*0010*/ 	.byte	0x20, 0x3d, 0x3d, 0x20, 0x30, 0x00
	.type		$str$30,@object
	.size		$str$30,($str$28 - $str$30)
$str$30:
        /*0016*/ 	.byte	0x2f, 0x74, 0x6d, 0x70, 0x2f, 0x63, 0x75, 0x74, 0x6c, 0x61, 0x73, 0x73, 0x5f, 0x73, 0x77, 0x65
        /*0026*/ 	.byte	0x65, 0x70, 0x5f, 0x73, 0x72, 0x63, 0x2f, 0x69, 0x6e, 0x63, 0x6c, 0x75, 0x64, 0x65, 0x2f, 0x63
        /*0036*/ 	.byte	0x75, 0x74, 0x65, 0x2f, 0x70, 0x6f, 0x69, 0x6e, 0x74, 0x65, 0x72, 0x5f, 0x66, 0x6c, 0x61, 0x67
        /*0046*/ 	.byte	0x67, 0x65, 0x64, 0x2e, 0x68, 0x70, 0x70, 0x00
	.type		$str$28,@object
	.size		$str$28,($str$27 - $str$28)
$str$28:
        /*004e*/ 	.byte	0x2f, 0x74, 0x6d, 0x70, 0x2f, 0x63, 0x75, 0x74, 0x6c, 0x61, 0x73, 0x73, 0x5f, 0x73, 0x77, 0x65
        /*005e*/ 	.byte	0x65, 0x70, 0x5f, 0x73, 0x72, 0x63, 0x2f, 0x69, 0x6e, 0x63, 0x6c, 0x75, 0x64, 0x65, 0x2f, 0x63
        /*006e*/ 	.byte	0x75, 0x74, 0x65, 0x2f, 0x61, 0x74, 0x6f, 0x6d, 0x2f, 0x63, 0x6f, 0x70, 0x79, 0x5f, 0x74, 0x72
        /*007e*/ 	.byte	0x61, 0x69, 0x74, 0x73, 0x5f, 0x73, 0x6d, 0x31, 0x30, 0x30, 0x2e, 0x68, 0x70, 0x70, 0x00
	.type		$str$27,@object
	.size		$str$27,(__unnamed_1 - $str$27)
$str$27:
        /*008d*/ 	.byte	0x28, 0x28, 0x75, 0x69, 0x6e, 0x74, 0x33, 0x32, 0x5f, 0x74, 0x28, 0x74, 0x68, 0x72, 0x65, 0x61
        /*009d*/ 	.byte	0x64, 0x49, 0x64, 0x78, 0x2e, 0x78, 0x29, 0x20, 0x2f, 0x20, 0x33, 0x32, 0x29, 0x20, 0x25, 0x20
        /*00ad*/ 	.byte	0x34, 0x29, 0x20, 0x3d, 0x3d, 0x20, 0x28, 0x28, 0x28, 0x74, 0x6d, 0x65, 0x6d, 0x5f, 0x61, 0x64
        /*00bd*/ 	.byte	0x64, 0x72, 0x20, 0x3e, 0x3e, 0x20, 0x31, 0x36, 0x29, 0x20, 0x2f, 0x20, 0x33, 0x32, 0x29, 0x20
        /*00cd*/ 	.byte	0x25, 0x20, 0x34, 0x29, 0x00
	.type		__unnamed_1,@object
	.size		__unnamed_1,(__unnamed_2 - __unnamed_1)
__unnamed_1:
        /*00d2*/ 	.byte	0x61, 0x75, 0x74, 0x6f, 0x20, 0x63, 0x75, 0x74, 0x65, 0x3a, 0x3a, 0x61, 0x73, 0x5f, 0x70, 0x6f
        /* <DEDUP_REMOVED lines=24> */
        /*0262*/ 	.byte	0x3c, 0x34, 0x30, 0x39, 0x36, 0x3e, 0x3e, 0x3e, 0x3e, 0x5d, 0x00
	.type		__unnamed_2,@object
	.size		__unnamed_2,(.L_2 - __unnamed_2)
__unnamed_2:
        /* <DEDUP_REMOVED lines=40> */
        /*04ed*/ 	.byte	0x74, 0x65, 0x3a, 0x3a, 0x43, 0x3c, 0x30, 0x3e, 0x3e, 0x3e, 0x3e, 0x5d, 0x00
.L_2:


//--------------------- .nv.shared._ZN7cutlass13device_kernelINS_4conv6kernel13ConvUniversalINS1_16ConvProblemShapeILNS1_8OperatorE2ELi2EEENS1_10collective14CollectiveConvINS1_47MainloopSm100TmaUmmaWarpSpecializedImplicitGemmILS5_2ELi17ELi2ELi1ELi2EN4cute5tupleIJNSA_1CILi1EEESD_SD_EEEEENSB_IJNSC_ILi64EEENSB_IJNSC_ILi128EEEEEENSB_IJSG_EEEEEENS_12float_e4m3_tESL_NSA_8TiledMMAINSA_8MMA_AtomIJNSA_10MMA_TraitsINSA_19SM100_MMA_F8F6F4_SSEJSL_SL_fSG_SH_NSA_17integral_constantINSA_4UMMA5MajorELSS_1EEEST_NSQ_INSR_7ScaleInELSU_0EEESV_EEEEEENSA_6LayoutISE_NSB_IJNSC_ILi0EEESZ_SZ_EEEEENSB_IJNSA_10UnderscoreES12_S12_EEEEENS7_6detail27Sm100ImplicitGemmTileTraitsINSA_13SM90_TMA_LOADENSA_14ComposedLayoutINSA_7SwizzleILi2ELi4ELi3EEENSA_18smem_ptr_flag_bitsILi8EEENSY_INSB_IJSG_NSC_ILi8EEEEEENSB_IJSD_SG_EEEEEEEvEENS16_INSA_20SM90_TMA_LOAD_IM2COLENS18_INS19_ILi3ELi4ELi3EEES1C_NSY_INSB_IJSH_S1D_EEENSB_IJSD_SH_EEEEEEEvEEEENS_8epilogue10collective18CollectiveEpilogueINS1R_23Sm100TmaWarpSpecializedILi2ELi2ELi32ELb0ELb0EEEJSK_NSB_IJNSY_ISG_SD_EES1W_EEESL_NSB_IJlNSB_IJSD_llEEESZ_EEESL_S1Z_NS1R_6fusion15FusionCallbacksIS1V_NS20_17LinearCombinationISL_fSL_fLNS_15FloatRoundStyleE2EEESK_S1X_JEEENSA_5SM1004TMEM4LOAD26SM100_TMEM_LOAD_16dp32b32xES17_NS18_IS1A_S1C_NSY_INSB_IJS1D_SG_EEENSB_IJSG_SD_EEEEEEENSA_39AutoVectorizingCopyWithAssumedAlignmentILi128EEENSA_14SM90_TMA_STOREES2D_S2F_S2F_EEEvvEEEEvNT_6ParamsE --------------------------
	.section	.nv.shared._ZN7cutlass13device_kernelINS_4conv6kernel13ConvUniversalINS1_16ConvProblemShapeILNS1_8OperatorE2ELi2EEENS1_10collective14CollectiveConvINS1_47MainloopSm100TmaUmmaWarpSpecializedImplicitGemmILS5_2ELi17ELi2ELi1ELi2EN4cute5tupleIJNSA_1CILi1EEESD_SD_EEEEENSB_IJNSC_ILi64EEENSB_IJNSC_ILi128EEEEEENSB_IJSG_EEEEEENS_12float_e4m3_tESL_NSA_8TiledMMAINSA_8MMA_AtomIJNSA_10MMA_TraitsINSA_19SM100_MMA_F8F6F4_SSEJSL_SL_fSG_SH_NSA_17integral_constantINSA_4UMMA5MajorELSS_1EEEST_NSQ_INSR_7ScaleInELSU_0EEESV_EEEEEENSA_6LayoutISE_NSB_IJNSC_ILi0EEESZ_SZ_EEEEENSB_IJNSA_10UnderscoreES12_S12_EEEEENS7_6detail27Sm100ImplicitGemmTileTraitsINSA_13SM90_TMA_LOADENSA_14ComposedLayoutINSA_7SwizzleILi2ELi4ELi3EEENSA_18smem_ptr_flag_bitsILi8EEENSY_INSB_IJSG_NSC_ILi8EEEEEENSB_IJSD_SG_EEEEEEEvEENS16_INSA_20SM90_TMA_LOAD_IM2COLENS18_INS19_ILi3ELi4ELi3EEES1C_NSY_INSB_IJSH_S1D_EEENSB_IJSD_SH_EEEEEEEvEEEENS_8epilogue10collective18CollectiveEpilogueINS1R_23Sm100TmaWarpSpecializedILi2ELi2ELi32ELb0ELb0EEEJSK_NSB_IJNSY_ISG_SD_EES1W_EEESL_NSB_IJlNSB_IJSD_llEEESZ_EEESL_S1Z_NS1R_6fusion15FusionCallbacksIS1V_NS20_17LinearCombinationISL_fSL_fLNS_15FloatRoundStyleE2EEESK_S1X_JEEENSA_5SM1004TMEM4LOAD26SM100_TMEM_LOAD_16dp32b32xES17_NS18_IS1A_S1C_NSY_INSB_IJS1D_SG_EEENSB_IJSG_SD_EEEEEEENSA_39AutoVectorizingCopyWithAssumedAlignmentILi128EEENSA_14SM90_TMA_STOREES2D_S2F_S2F_EEEvvEEEEvNT_6ParamsE,"aw",@nobits
	.sectionflags	@""
	.align	16
	.zero		1024


//--------------------- .nv.shared.reserved.0     --------------------------
	.section	.nv.shared.reserved.0,"aw",@nobits
	.weak		__nv_reservedSMEM_offset_0_alias
	.size		__nv_reservedSMEM_offset_0_alias, 0, 64
	.other		__nv_reservedSMEM_offset_0_alias,@"STO_CUDA_RESERVED_SHARED STV_DEFAULT"
__nv_reservedSMEM_offset_0_alias:
	.zero		0
.nv.shared.reserved.0:
	.zero		64
	.weak		__nv_reservedSMEM_tcgen05_partition
	.type		__nv_reservedSMEM_tcgen05_partition,@object
	.size		__nv_reservedSMEM_tcgen05_partition,(.L_0 - __nv_reservedSMEM_tcgen05_partition)
__nv_reservedSMEM_tcgen05_partition:
	.zero		32
.L_0:


//--------------------- .nv.global                --------------------------
	.section	.nv.global,"aw",@nobits
.nv.global:
	.type		_ZN39_INTERNAL_dd7ce050_4_k_cu_e4b5b721_31474cute1_E,@object
	.size		_ZN39_INTERNAL_dd7ce050_4_k_cu_e4b5b721_31474cute1_E,(_ZN39_INTERNAL_dd7ce050_4_k_cu_e4b5b721_31474cuda3std3__45__cpo6cbeginE - _ZN39_INTERNAL_dd7ce050_4_k_cu_e4b5b721_31474cute1_E)
_ZN39_INTERNAL_dd7ce050_4_k_cu_e4b5b721_31474cute1_E:
	.zero		1
	.type		_ZN39_INTERNAL_dd7ce050_4_k_cu_e4b5b721_31474cuda3std3__45__cpo6cbeginE,@object
	.size		_ZN39_INTERNAL_dd7ce050_4_k_cu_e4b5b721_31474cuda3std3__45__cpo6cbeginE,(_ZN39_INTERNAL_dd7ce050_4_k_cu_e4b5b721_31474cuda3std3__48in_placeE - _ZN39_INTERNAL_dd7ce050_4_k_cu_e4b5b721_31474cuda3std3__45__cpo6cbeginE)
_ZN39_INTERNAL_dd7ce050_4_k_cu_e4b5b721_31474cuda3std3__45__cpo6cbeginE:
	.zero		1
	.type		_ZN39_INTERNAL_dd7ce050_4_k_cu_e4b5b721_31474cuda3std3__48in_placeE,@object
	.size		_ZN39_INTERNAL_dd7ce050_4_k_cu_e4b5b721_31474cuda3std3__48in_placeE,(_ZN39_INTERNAL_dd7ce050_4_k_cu_e4b5b721_31474cuda3std6ranges3__45__cpo9iter_moveE - _ZN39_INTERNAL_dd7ce050_4_k_cu_e4b5b721_31474cuda3std3__48in_placeE)
_ZN39_INTERNAL_dd7ce050_4_k_cu_e4b5b721_31474cuda3std3__48in_placeE:
	.zero		1
	.type		_ZN39_INTERNAL_dd7ce050_4_k_cu_e4b5b721_31474cuda3std6ranges3__45__cpo9iter_moveE,@object
	.size		_ZN39_INTERNAL_dd7ce050_4_k_cu_e4b5b721_31474cuda3std6ranges3__45__cpo9iter_moveE,(_ZN39_INTERNAL_dd7ce050_4_k_cu_e4b5b721_31474cuda3std3__45__cpo5beginE - _ZN39_INTERNAL_dd7ce050_4_k_cu_e4b5b721_31474cuda3std6ranges3__45__cpo9iter_moveE)
_ZN39_INTERNAL_dd7ce050_4_k_cu_e4b5b721_31474cuda3std6ranges3__45__cpo9iter_moveE:
	.zero		1
	.type		_ZN39_INTERNAL_dd7ce050_4_k_cu_e4b5b721_31474cuda3std3__45__cpo5beginE,@object
	.size		_ZN39_INTERNAL_dd7ce050_4_k_cu_e4b5b721_31474cuda3std3__45__cpo5beginE,(_ZN39_INTERNAL_dd7ce050_4_k_cu_e4b5b721_31474cuda3std3__441_GLOBAL__N__dd7ce050_4_k_cu_e4b5b721_31476ignoreE - _ZN39_INTERNAL_dd7ce050_4_k_cu_e4b5b721_31474cuda3std3__45__cpo5beginE)
_ZN39_INTERNAL_dd7ce050_4_k_cu_e4b5b721_31474cuda3std3__45__cpo5beginE:
	.zero		1
	.type		_ZN39_INTERNAL_dd7ce050_4_k_cu_e4b5b721_31474cuda3std3__441_GLOBAL__N__dd7ce050_4_k_cu_e4b5b721_31476ignoreE,@object
	.size		_ZN39_INTERNAL_dd7ce050_4_k_cu_e4b5b721_31474cuda3std3__441_GLOBAL__N__dd7ce050_4_k_cu_e4b5b721_31476ignoreE,(_ZN39_INTERNAL_dd7ce050_4_k_cu_e4b5b721_31474cute7productE - _ZN39_INTERNAL_dd7ce050_4_k_cu_e4b5b721_31474cuda3std3__441_GLOBAL__N__dd7ce050_4_k_cu_e4b5b721_31476ignoreE)
_ZN39_INTERNAL_dd7ce050_4_k_cu_e4b5b721_31474cuda3std3__441_GLOBAL__N__dd7ce050_4_k_cu_e4b5b721_31476ignoreE:
	.zero		1
	.type		_ZN39_INTERNAL_dd7ce050_4_k_cu_e4b5b721_31474cute7productE,@object
	.size		_ZN39_INTERNAL_dd7ce050_4_k_cu_e4b5b721_31474cute7productE,(_ZN39_INTERNAL_dd7ce050_4_k_cu_e4b5b721_31474cuda3std3__45__cpo3endE - _ZN39_INTERNAL_dd7ce050_4_k_cu_e4b5b721_31474cute7productE)
_ZN39_INTERNAL_dd7ce050_4_k_cu_e4b5b721_31474cute7productE:
	.zero		1
	.type		_ZN39_INTERNAL_dd7ce050_4_k_cu_e4b5b721_31474cuda3std3__45__cpo3endE,@object
	.size		_ZN39_INTERNAL_dd7ce050_4_k_cu_e4b5b721_31474cuda3std3__45__cpo3endE,(_ZN39_INTERNAL_dd7ce050_4_k_cu_e4b5b721_31474cuda3std3__419piecewise_constructE - _ZN39_INTERNAL_dd7ce050_4_k_cu_e4b5b721_31474cuda3std3__45__cpo3endE)
_ZN39_INTERNAL_dd7ce050_4_k_cu_e4b5b721_31474cuda3std3__45__cpo3endE:
	.zero		1
	.type		_ZN39_INTERNAL_dd7ce050_4_k_cu_e4b5b721_31474cuda3std3__419piecewise_constructE,@object
	.size		_ZN39_INTERNAL_dd7ce050_4_k_cu_e4b5b721_31474cuda3std3__419piecewise_constructE,(_ZN39_INTERNAL_dd7ce050_4_k_cu_e4b5b721_31474cuda3std3__45__cpo4cendE - _ZN39_INTERNAL_dd7ce050_4_k_cu_e4b5b721_31474cuda3std3__419piecewise_constructE)
_ZN39_INTERNAL_dd7ce050_4_k_cu_e4b5b721_31474cuda3std3__419piecewise_constructE:
	.zero		1
	.type		_ZN39_INTERNAL_dd7ce050_4_k_cu_e4b5b721_31474cuda3std3__45__cpo4cendE,@object
	.size		_ZN39_INTERNAL_dd7ce050_4_k_cu_e4b5b721_31474cuda3std3__45__cpo4cendE,(_ZN39_INTERNAL_dd7ce050_4_k_cu_e4b5b721_31474cuda3std6ranges3__45__cpo4swapE - _ZN39_INTERNAL_dd7ce050_4_k_cu_e4b5b721_31474cuda3std3__45__cpo4cendE)
_ZN39_INTERNAL_dd7ce050_4_k_cu_e4b5b721_31474cuda3std3__45__cpo4cendE:
	.zero		1
	.type		_ZN39_INTERNAL_dd7ce050_4_k_cu_e4b5b721_31474cuda3std6ranges3__45__cpo4swapE,@object
	.size		_ZN39_INTERNAL_dd7ce050_4_k_cu_e4b5b721_31474cuda3std6ranges3__45__cpo4swapE,(.L_10 - _ZN39_INTERNAL_dd7ce050_4_k_cu_e4b5b721_31474cuda3std6ranges3__45__cpo4swapE)
_ZN39_INTERNAL_dd7ce050_4_k_cu_e4b5b721_31474cuda3std6ranges3__45__cpo4swapE:
	.zero		1
.L_10:


//--------------------- .nv.constant0._ZN7cutlass13device_kernelINS_4conv6kernel13ConvUniversalINS1_16ConvProblemShapeILNS1_8OperatorE2ELi2EEENS1_10collective14CollectiveConvINS1_47MainloopSm100TmaUmmaWarpSpecializedImplicitGemmILS5_2ELi17ELi2ELi1ELi2EN4cute5tupleIJNSA_1CILi1EEESD_SD_EEEEENSB_IJNSC_ILi64EEENSB_IJNSC_ILi128EEEEEENSB_IJSG_EEEEEENS_12float_e4m3_tESL_NSA_8TiledMMAINSA_8MMA_AtomIJNSA_10MMA_TraitsINSA_19SM100_MMA_F8F6F4_SSEJSL_SL_fSG_SH_NSA_17integral_constantINSA_4UMMA5MajorELSS_1EEEST_NSQ_INSR_7ScaleInELSU_0EEESV_EEEEEENSA_6LayoutISE_NSB_IJNSC_ILi0EEESZ_SZ_EEEEENSB_IJNSA_10UnderscoreES12_S12_EEEEENS7_6detail27Sm100ImplicitGemmTileTraitsINSA_13SM90_TMA_LOADENSA_14ComposedLayoutINSA_7SwizzleILi2ELi4ELi3EEENSA_18smem_ptr_flag_bitsILi8EEENSY_INSB_IJSG_NSC_ILi8EEEEEENSB_IJSD_SG_EEEEEEEvEENS16_INSA_20SM90_TMA_LOAD_IM2COLENS18_INS19_ILi3ELi4ELi3EEES1C_NSY_INSB_IJSH_S1D_EEENSB_IJSD_SH_EEEEEEEvEEEENS_8epilogue10collective18CollectiveEpilogueINS1R_23Sm100TmaWarpSpecializedILi2ELi2ELi32ELb0ELb0EEEJSK_NSB_IJNSY_ISG_SD_EES1W_EEESL_NSB_IJlNSB_IJSD_llEEESZ_EEESL_S1Z_NS1R_6fusion15FusionCallbacksIS1V_NS20_17LinearCombinationISL_fSL_fLNS_15FloatRoundStyleE2EEESK_S1X_JEEENSA_5SM1004TMEM4LOAD26SM100_TMEM_LOAD_16dp32b32xES17_NS18_IS1A_S1C_NSY_INSB_IJS1D_SG_EEENSB_IJSG_SD_EEEEEEENSA_39AutoVectorizingCopyWithAssumedAlignmentILi128EEENSA_14SM90_TMA_STOREES2D_S2F_S2F_EEEvvEEEEvNT_6ParamsE --------------------------
	.section	.nv.constant0._ZN7cutlass13device_kernelINS_4conv6kernel13ConvUniversalINS1_16ConvProblemShapeILNS1_8OperatorE2ELi2EEENS1_10collective14CollectiveConvINS1_47MainloopSm100TmaUmmaWarpSpecializedImplicitGemmILS5_2ELi17ELi2ELi1ELi2EN4cute5tupleIJNSA_1CILi1EEESD_SD_EEEEENSB_IJNSC_ILi64EEENSB_IJNSC_ILi128EEEEEENSB_IJSG_EEEEEENS_12float_e4m3_tESL_NSA_8TiledMMAINSA_8MMA_AtomIJNSA_10MMA_TraitsINSA_19SM100_MMA_F8F6F4_SSEJSL_SL_fSG_SH_NSA_17integral_constantINSA_4UMMA5MajorELSS_1EEEST_NSQ_INSR_7ScaleInELSU_0EEESV_EEEEEENSA_6LayoutISE_NSB_IJNSC_ILi0EEESZ_SZ_EEEEENSB_IJNSA_10UnderscoreES12_S12_EEEEENS7_6detail27Sm100ImplicitGemmTileTraitsINSA_13SM90_TMA_LOADENSA_14ComposedLayoutINSA_7SwizzleILi2ELi4ELi3EEENSA_18smem_ptr_flag_bitsILi8EEENSY_INSB_IJSG_NSC_ILi8EEEEEENSB_IJSD_SG_EEEEEEEvEENS16_INSA_20SM90_TMA_LOAD_IM2COLENS18_INS19_ILi3ELi4ELi3EEES1C_NSY_INSB_IJSH_S1D_EEENSB_IJSD_SH_EEEEEEEvEEEENS_8epilogue10collective18CollectiveEpilogueINS1R_23Sm100TmaWarpSpecializedILi2ELi2ELi32ELb0ELb0EEEJSK_NSB_IJNSY_ISG_SD_EES1W_EEESL_NSB_IJlNSB_IJSD_llEEESZ_EEESL_S1Z_NS1R_6fusion15FusionCallbacksIS1V_NS20_17LinearCombinationISL_fSL_fLNS_15FloatRoundStyleE2EEESK_S1X_JEEENSA_5SM1004TMEM4LOAD26SM100_TMEM_LOAD_16dp32b32xES17_NS18_IS1A_S1C_NSY_INSB_IJS1D_SG_EEENSB_IJSG_SD_EEEEEEENSA_39AutoVectorizingCopyWithAssumedAlignmentILi128EEENSA_14SM90_TMA_STOREES2D_S2F_S2F_EEEvvEEEEvNT_6ParamsE,"a",@progbits
	.sectionflags	@""
	.align	4
.nv.constant0._ZN7cutlass13device_kernelINS_4conv6kernel13ConvUniversalINS1_16ConvProblemShapeILNS1_8OperatorE2ELi2EEENS1_10collective14CollectiveConvINS1_47MainloopSm100TmaUmmaWarpSpecializedImplicitGemmILS5_2ELi17ELi2ELi1ELi2EN4cute5tupleIJNSA_1CILi1EEESD_SD_EEEEENSB_IJNSC_ILi64EEENSB_IJNSC_ILi128EEEEEENSB_IJSG_EEEEEENS_12float_e4m3_tESL_NSA_8TiledMMAINSA_8MMA_AtomIJNSA_10MMA_TraitsINSA_19SM100_MMA_F8F6F4_SSEJSL_SL_fSG_SH_NSA_17integral_constantINSA_4UMMA5MajorELSS_1EEEST_NSQ_INSR_7ScaleInELSU_0EEESV_EEEEEENSA_6LayoutISE_NSB_IJNSC_ILi0EEESZ_SZ_EEEEENSB_IJNSA_10UnderscoreES12_S12_EEEEENS7_6detail27Sm100ImplicitGemmTileTraitsINSA_13SM90_TMA_LOADENSA_14ComposedLayoutINSA_7SwizzleILi2ELi4ELi3EEENSA_18smem_ptr_flag_bitsILi8EEENSY_INSB_IJSG_NSC_ILi8EEEEEENSB_IJSD_SG_EEEEEEEvEENS16_INSA_20SM90_TMA_LOAD_IM2COLENS18_INS19_ILi3ELi4ELi3EEES1C_NSY_INSB_IJSH_S1D_EEENSB_IJSD_SH_EEEEEEEvEEEENS_8epilogue10collective18CollectiveEpilogueINS1R_23Sm100TmaWarpSpecializedILi2ELi2ELi32ELb0ELb0EEEJSK_NSB_IJNSY_ISG_SD_EES1W_EEESL_NSB_IJlNSB_IJSD_llEEESZ_EEESL_S1Z_NS1R_6fusion15FusionCallbacksIS1V_NS20_17LinearCombinationISL_fSL_fLNS_15FloatRoundStyleE2EEESK_S1X_JEEENSA_5SM1004TMEM4LOAD26SM100_TMEM_LOAD_16dp32b32xES17_NS18_IS1A_S1C_NSY_INSB_IJS1D_SG_EEENSB_IJSG_SD_EEEEEEENSA_39AutoVectorizingCopyWithAssumedAlignmentILi128EEENSA_14SM90_TMA_STOREES2D_S2F_S2F_EEEvvEEEEvNT_6ParamsE:
	.zero		2944


//--------------------- SYMBOLS --------------------------

	.type		.nv.reservedSmem.offset0,@object
	.size		.nv.reservedSmem.offset0,0x4
	.type		.nv.reservedSmem.cap,@object
	.size		.nv.reservedSmem.cap,0x4
	.type		__assertfail,@function
